// auto-generated by cutlass_sweep.gemm — config: {"arch": "sm_100", "cluster_m": 1, "cluster_n": 1, "dtype": "e5m2", "dtype_b": "e5m2", "layout": "tt", "stages": 0, "tile_k": 64, "tile_m": 128, "tile_n": 128}
#include "cutlass/cutlass.h"
#include "cutlass/gemm/collective/collective_builder.hpp"
#include "cutlass/gemm/device/gemm_universal_adapter.h"
#include "cutlass/gemm/kernel/gemm_universal.hpp"
#include "cutlass/epilogue/collective/collective_builder.hpp"

using ElemA = cutlass::float_e5m2_t;
using ElemB = cutlass::float_e5m2_t;
using ElemCD = cutlass::float_e5m2_t;
using Acc  = float;
using TileShape    = cute::Shape<cute::_128, cute::_128, cute::_64>;
using ClusterShape = cute::Shape<cute::_1, cute::_1, cute::_1>;

using CollectiveEpilogue = typename cutlass::epilogue::collective::CollectiveBuilder<
    cutlass::arch::Sm100, cutlass::arch::OpClassTensorOp,
    TileShape, ClusterShape,
    cutlass::epilogue::collective::EpilogueTileAuto,
    Acc, Acc,
    ElemCD, cutlass::layout::RowMajor, 128 / cutlass::sizeof_bits<ElemCD>::value,
    ElemCD, cutlass::layout::RowMajor, 128 / cutlass::sizeof_bits<ElemCD>::value,
    cutlass::epilogue::collective::EpilogueScheduleAuto
  >::CollectiveOp;

using CollectiveMainloop = typename cutlass::gemm::collective::CollectiveBuilder<
    cutlass::arch::Sm100, cutlass::arch::OpClassTensorOp,
    ElemA, cutlass::layout::ColumnMajor, 128 / cutlass::sizeof_bits<ElemA>::value,
    ElemB, cutlass::layout::ColumnMajor, 128 / cutlass::sizeof_bits<ElemB>::value,
    Acc,
    TileShape, ClusterShape,
    cutlass::gemm::collective::StageCountAutoCarveout<static_cast<int>(sizeof(typename CollectiveEpilogue::SharedStorage))>,
    cutlass::gemm::collective::KernelScheduleAuto
  >::CollectiveOp;

using GemmKernel = cutlass::gemm::kernel::GemmUniversal<
    cute::Shape<int,int,int,int>,
    CollectiveMainloop,
    CollectiveEpilogue
>;
using Gemm = cutlass::gemm::device::GemmUniversalAdapter<GemmKernel>;

// Force the device kernel symbol into the cubin without needing a host main.
auto* _anchor = &cutlass::device_kernel<GemmKernel>;


// ===== COMPILED SASS (sm_100a) =====

	.target	sm_100a

	.elftype	@"ET_EXEC"


//--------------------- .note.nv.tkinfo           --------------------------
	.section	.note.nv.tkinfo,"",@"SHT_NOTE"
	.sectionflags	@"SHF_NOTE_NV_TKINFO"
	.tkinfo
        /*0018*/ 	.word	0x00000002
        /*0030*/ 	.string	""
        /*0030*/ 	.string	"ptxas"
        /*0030*/ 	.string	"Cuda compilation tools, release 13.0, V13.0.88"
        /*0030*/ 	.string	"Build cuda_13.0.r13.0/compiler.36424714_0"
        /*0030*/ 	.string	"-arch sm_100a -m 64 "



//--------------------- .note.nv.cuinfo           --------------------------
	.section	.note.nv.cuinfo,"",@"SHT_NOTE"
	.sectionflags	@"SHF_NOTE_NV_CUINFO"
        /*0018*/ 	.short	0x0002
        /*001a*/ 	.short	0x0064
        /*001c*/ 	.short	0x0082
	.zero		2


//--------------------- .nv.info                  --------------------------
	.section	.nv.info,"",@"SHT_CUDA_INFO"
	.align	4


	//----- nvinfo : EIATTR_REGCOUNT
	.align		4
        /*0000*/ 	.byte	0x04, 0x2f
        /*0002*/ 	.short	(.L_19 - .L_18)
	.align		4
.L_18:
        /*0004*/ 	.word	index@(_ZN7cutlass13device_kernelINS_4gemm6kernel13GemmUniversalIN4cute5tupleIJiiiiEEENS1_10collective13CollectiveMmaINS1_35MainloopSm100TmaUmmaWarpSpecializedILi12ELi2ELi4ENS5_IJNS4_1CILi1EEESB_SB_EEEEENS5_IJNSA_ILi128EEESE_NSA_ILi64EEEEEENS_12float_e5m2_tENS5_IJSB_llEEESH_NS5_IJlSB_lEEENS4_8TiledMMAINS4_8MMA_AtomIJNS4_10MMA_TraitsINS4_19SM100_MMA_F8F6F4_SSEJSH_SH_fSE_SE_NS4_17integral_constantINS4_4UMMA5MajorELSQ_1EEENSO_ISQ_LSQ_0EEENSO_INSP_7ScaleInELST_0EEESU_EEEEEENS4_6LayoutISC_NS5_IJNSA_ILi0EEESY_SY_EEEEENS5_IJNS4_10UnderscoreES11_S11_EEEEENS4_13SM90_TMA_LOADENS4_14ComposedLayoutINS4_7SwizzleILi3ELi4ELi3EEENS4_18smem_ptr_flag_bitsILi8EEENSX_INS5_IJSE_NSA_ILi8EEEEEENS5_IJSB_SE_EEEEEEEvNS4_8identityES14_NS15_INS16_ILi2ELi4ELi3EEES19_NSX_INS5_IJS1A_SF_EEENS5_IJSF_SB_EEEEEEEvS1F_EENS_8epilogue10collective18CollectiveEpilogueINS1M_23Sm100TmaWarpSpecializedILi2ELi2ELi64ELb0ELb0EEEJSG_NS5_IJNSX_ISE_SB_EENSX_ISF_SB_EEEEESH_SJ_SH_SJ_NS1M_6fusion15FusionCallbacksIS1Q_NS1U_17LinearCombinationISH_fSH_fLNS_15FloatRoundStyleE2EEESG_S1T_JEEENS4_5SM1004TMEM4LOAD26SM100_TMEM_LOAD_32dp32b64xES14_S1K_NS4_39AutoVectorizingCopyWithAssumedAlignmentILi128EEENS4_14SM90_TMA_STOREES1K_S25_S25_EEEvvEEEEvNT_6ParamsE)
        /*0008*/ 	.word	0x000000e0


	//----- nvinfo : EIATTR_FRAME_SIZE
	.align		4
.L_19:
        /*000c*/ 	.byte	0x04, 0x11
        /*000e*/ 	.short	(.L_21 - .L_20)
	.align		4
.L_20:
        /*0010*/ 	.word	index@($__internal_2_$__cuda_sm10x_tcgen05_guardrail_trap_unallocated_columns_being_dealloced)
        /*0014*/ 	.word	0x00000000


	//----- nvinfo : EIATTR_FRAME_SIZE
	.align		4
.L_21:
        /*0018*/ 	.byte	0x04, 0x11
        /*001a*/ 	.short	(.L_23 - .L_22)
	.align		4
.L_22:
        /*001c*/ 	.word	index@($__internal_1_$__cuda_sm10x_tcgen05_guardrail_trap_phase_invalid_during_alloc)
        /*0020*/ 	.word	0x00000000


	//----- nvinfo : EIATTR_FRAME_SIZE
	.align		4
.L_23:
        /*0024*/ 	.byte	0x04, 0x11
        /*0026*/ 	.short	(.L_25 - .L_24)
	.align		4
.L_24:
        /*0028*/ 	.word	index@($__internal_0_$__cuda_sm10x_tcgen05_guardrail_trap_col_being_dealloced_not_returned_by_alloc)
        /*002c*/ 	.word	0x00000000


	//----- nvinfo : EIATTR_FRAME_SIZE
	.align		4
.L_25:
        /*0030*/ 	.byte	0x04, 0x11
        /*0032*/ 	.short	(.L_27 - .L_26)
	.align		4
.L_26:
        /*0034*/ 	.word	index@(_ZN7cutlass13device_kernelINS_4gemm6kernel13GemmUniversalIN4cute5tupleIJiiiiEEENS1_10collective13CollectiveMmaINS1_35MainloopSm100TmaUmmaWarpSpecializedILi12ELi2ELi4ENS5_IJNS4_1CILi1EEESB_SB_EEEEENS5_IJNSA_ILi128EEESE_NSA_ILi64EEEEEENS_12float_e5m2_tENS5_IJSB_llEEESH_NS5_IJlSB_lEEENS4_8TiledMMAINS4_8MMA_AtomIJNS4_10MMA_TraitsINS4_19SM100_MMA_F8F6F4_SSEJSH_SH_fSE_SE_NS4_17integral_constantINS4_4UMMA5MajorELSQ_1EEENSO_ISQ_LSQ_0EEENSO_INSP_7ScaleInELST_0EEESU_EEEEEENS4_6LayoutISC_NS5_IJNSA_ILi0EEESY_SY_EEEEENS5_IJNS4_10UnderscoreES11_S11_EEEEENS4_13SM90_TMA_LOADENS4_14ComposedLayoutINS4_7SwizzleILi3ELi4ELi3EEENS4_18smem_ptr_flag_bitsILi8EEENSX_INS5_IJSE_NSA_ILi8EEEEEENS5_IJSB_SE_EEEEEEEvNS4_8identityES14_NS15_INS16_ILi2ELi4ELi3EEES19_NSX_INS5_IJS1A_SF_EEENS5_IJSF_SB_EEEEEEEvS1F_EENS_8epilogue10collective18CollectiveEpilogueINS1M_23Sm100TmaWarpSpecializedILi2ELi2ELi64ELb0ELb0EEEJSG_NS5_IJNSX_ISE_SB_EENSX_ISF_SB_EEEEESH_SJ_SH_SJ_NS1M_6fusion15FusionCallbacksIS1Q_NS1U_17LinearCombinationISH_fSH_fLNS_15FloatRoundStyleE2EEESG_S1T_JEEENS4_5SM1004TMEM4LOAD26SM100_TMEM_LOAD_32dp32b64xES14_S1K_NS4_39AutoVectorizingCopyWithAssumedAlignmentILi128EEENS4_14SM90_TMA_STOREES1K_S25_S25_EEEvvEEEEvNT_6ParamsE)
        /*0038*/ 	.word	0x00000000


	//----- nvinfo : EIATTR_MIN_STACK_SIZE
	.align		4
.L_27:
        /*003c*/ 	.byte	0x04, 0x12
        /*003e*/ 	.short	(.L_29 - .L_28)
	.align		4
.L_28:
        /*0040*/ 	.word	index@(_ZN7cutlass13device_kernelINS_4gemm6kernel13GemmUniversalIN4cute5tupleIJiiiiEEENS1_10collective13CollectiveMmaINS1_35MainloopSm100TmaUmmaWarpSpecializedILi12ELi2ELi4ENS5_IJNS4_1CILi1EEESB_SB_EEEEENS5_IJNSA_ILi128EEESE_NSA_ILi64EEEEEENS_12float_e5m2_tENS5_IJSB_llEEESH_NS5_IJlSB_lEEENS4_8TiledMMAINS4_8MMA_AtomIJNS4_10MMA_TraitsINS4_19SM100_MMA_F8F6F4_SSEJSH_SH_fSE_SE_NS4_17integral_constantINS4_4UMMA5MajorELSQ_1EEENSO_ISQ_LSQ_0EEENSO_INSP_7ScaleInELST_0EEESU_EEEEEENS4_6LayoutISC_NS5_IJNSA_ILi0EEESY_SY_EEEEENS5_IJNS4_10UnderscoreES11_S11_EEEEENS4_13SM90_TMA_LOADENS4_14ComposedLayoutINS4_7SwizzleILi3ELi4ELi3EEENS4_18smem_ptr_flag_bitsILi8EEENSX_INS5_IJSE_NSA_ILi8EEEEEENS5_IJSB_SE_EEEEEEEvNS4_8identityES14_NS15_INS16_ILi2ELi4ELi3EEES19_NSX_INS5_IJS1A_SF_EEENS5_IJSF_SB_EEEEEEEvS1F_EENS_8epilogue10collective18CollectiveEpilogueINS1M_23Sm100TmaWarpSpecializedILi2ELi2ELi64ELb0ELb0EEEJSG_NS5_IJNSX_ISE_SB_EENSX_ISF_SB_EEEEESH_SJ_SH_SJ_NS1M_6fusion15FusionCallbacksIS1Q_NS1U_17LinearCombinationISH_fSH_fLNS_15FloatRoundStyleE2EEESG_S1T_JEEENS4_5SM1004TMEM4LOAD26SM100_TMEM_LOAD_32dp32b64xES14_S1K_NS4_39AutoVectorizingCopyWithAssumedAlignmentILi128EEENS4_14SM90_TMA_STOREES1K_S25_S25_EEEvvEEEEvNT_6ParamsE)
        /*0044*/ 	.word	0x00000000
.L_29:


//--------------------- .nv.compat                --------------------------
	.section	.nv.compat,"",@"SHT_CUDA_COMPAT_INFO"
	.align	4
        /*0000*/ 	.byte	0x02, 0x09, 0x01, 0x00, 0x02, 0x02, 0x02, 0x00, 0x02, 0x05, 0x05, 0x00, 0x03, 0x07, 0x01, 0x01
        /*0010*/ 	.byte	0x02, 0x03, 0x01, 0x00, 0x02, 0x06, 0x01, 0x00, 0x04, 0x0b, 0x08, 0x00, 0x09, 0x00, 0x00, 0x00
        /*0020*/ 	.byte	0x00, 0x00, 0x00, 0x00


//--------------------- .nv.info._ZN7cutlass13device_kernelINS_4gemm6kernel13GemmUniversalIN4cute5tupleIJiiiiEEENS1_10collective13CollectiveMmaINS1_35MainloopSm100TmaUmmaWarpSpecializedILi12ELi2ELi4ENS5_IJNS4_1CILi1EEESB_SB_EEEEENS5_IJNSA_ILi128EEESE_NSA_ILi64EEEEEENS_12float_e5m2_tENS5_IJSB_llEEESH_NS5_IJlSB_lEEENS4_8TiledMMAINS4_8MMA_AtomIJNS4_10MMA_TraitsINS4_19SM100_MMA_F8F6F4_SSEJSH_SH_fSE_SE_NS4_17integral_constantINS4_4UMMA5MajorELSQ_1EEENSO_ISQ_LSQ_0EEENSO_INSP_7ScaleInELST_0EEESU_EEEEEENS4_6LayoutISC_NS5_IJNSA_ILi0EEESY_SY_EEEEENS5_IJNS4_10UnderscoreES11_S11_EEEEENS4_13SM90_TMA_LOADENS4_14ComposedLayoutINS4_7SwizzleILi3ELi4ELi3EEENS4_18smem_ptr_flag_bitsILi8EEENSX_INS5_IJSE_NSA_ILi8EEEEEENS5_IJSB_SE_EEEEEEEvNS4_8identityES14_NS15_INS16_ILi2ELi4ELi3EEES19_NSX_INS5_IJS1A_SF_EEENS5_IJSF_SB_EEEEEEEvS1F_EENS_8epilogue10collective18CollectiveEpilogueINS1M_23Sm100TmaWarpSpecializedILi2ELi2ELi64ELb0ELb0EEEJSG_NS5_IJNSX_ISE_SB_EENSX_ISF_SB_EEEEESH_SJ_SH_SJ_NS1M_6fusion15FusionCallbacksIS1Q_NS1U_17LinearCombinationISH_fSH_fLNS_15FloatRoundStyleE2EEESG_S1T_JEEENS4_5SM1004TMEM4LOAD26SM100_TMEM_LOAD_32dp32b64xES14_S1K_NS4_39AutoVectorizingCopyWithAssumedAlignmentILi128EEENS4_14SM90_TMA_STOREES1K_S25_S25_EEEvvEEEEvNT_6ParamsE --------------------------
	.section	.nv.info._ZN7cutlass13device_kernelINS_4gemm6kernel13GemmUniversalIN4cute5tupleIJiiiiEEENS1_10collective13CollectiveMmaINS1_35MainloopSm100TmaUmmaWarpSpecializedILi12ELi2ELi4ENS5_IJNS4_1CILi1EEESB_SB_EEEEENS5_IJNSA_ILi128EEESE_NSA_ILi64EEEEEENS_12float_e5m2_tENS5_IJSB_llEEESH_NS5_IJlSB_lEEENS4_8TiledMMAINS4_8MMA_AtomIJNS4_10MMA_TraitsINS4_19SM100_MMA_F8F6F4_SSEJSH_SH_fSE_SE_NS4_17integral_constantINS4_4UMMA5MajorELSQ_1EEENSO_ISQ_LSQ_0EEENSO_INSP_7ScaleInELST_0EEESU_EEEEEENS4_6LayoutISC_NS5_IJNSA_ILi0EEESY_SY_EEEEENS5_IJNS4_10UnderscoreES11_S11_EEEEENS4_13SM90_TMA_LOADENS4_14ComposedLayoutINS4_7SwizzleILi3ELi4ELi3EEENS4_18smem_ptr_flag_bitsILi8EEENSX_INS5_IJSE_NSA_ILi8EEEEEENS5_IJSB_SE_EEEEEEEvNS4_8identityES14_NS15_INS16_ILi2ELi4ELi3EEES19_NSX_INS5_IJS1A_SF_EEENS5_IJSF_SB_EEEEEEEvS1F_EENS_8epilogue10collective18CollectiveEpilogueINS1M_23Sm100TmaWarpSpecializedILi2ELi2ELi64ELb0ELb0EEEJSG_NS5_IJNSX_ISE_SB_EENSX_ISF_SB_EEEEESH_SJ_SH_SJ_NS1M_6fusion15FusionCallbacksIS1Q_NS1U_17LinearCombinationISH_fSH_fLNS_15FloatRoundStyleE2EEESG_S1T_JEEENS4_5SM1004TMEM4LOAD26SM100_TMEM_LOAD_32dp32b64xES14_S1K_NS4_39AutoVectorizingCopyWithAssumedAlignmentILi128EEENS4_14SM90_TMA_STOREES1K_S25_S25_EEEvvEEEEvNT_6ParamsE,"",@"SHT_CUDA_INFO"
	.sectionflags	@""
	.align	4


	//----- nvinfo : EIATTR_CUDA_API_VERSION
	.align		4
        /*0000*/ 	.byte	0x04, 0x37
        /*0002*/ 	.short	(.L_31 - .L_30)
.L_30:
        /*0004*/ 	.word	0x00000082


	//----- nvinfo : EIATTR_KPARAM_INFO
	.align		4
.L_31:
        /*0008*/ 	.byte	0x04, 0x17
        /*000a*/ 	.short	(.L_33 - .L_32)
.L_32:
        /*000c*/ 	.word	0x00000000
        /*0010*/ 	.short	0x0000
        /*0012*/ 	.short	0x0000
        /*0014*/ 	.byte	0x00, 0xf0, 0x01, 0x20


	//----- nvinfo : EIATTR_AT_ENTRY_FRAGMENTS
	.align		4
.L_33:
        /*0018*/ 	.byte	0x04, 0x4f
        /*001a*/ 	.short	(.L_35 - .L_34)


	//   ....[0]....
.L_34:
        /*001c*/ 	.word	0x00000006


	//----- nvinfo : EIATTR_RESERVED_SMEM_USED
	.align		4
.L_35:
        /*0020*/ 	.byte	0x01, 0x41
	.zero		2


	//----- nvinfo : EIATTR_SPARSE_MMA_MASK
	.align		4
        /*0024*/ 	.byte	0x03, 0x50
        /*0026*/ 	.short	0x0000


	//----- nvinfo : EIATTR_TCGEN05_1CTA_USED
	.align		4
        /*0028*/ 	.byte	0x01, 0x51
	.zero		2


	//----- nvinfo : EIATTR_MAXREG_COUNT
	.align		4
        /*002c*/ 	.byte	0x03, 0x1b
        /*002e*/ 	.short	0x00ff


	//----- nvinfo : EIATTR_NUM_BARRIERS
	.align		4
        /*0030*/ 	.byte	0x02, 0x4c
        /*0032*/ 	.byte	0x07
	.zero		1


	//----- nvinfo : EIATTR_EXTERNS
	.align		4
        /*0034*/ 	.byte	0x04, 0x0f
        /*0036*/ 	.short	(.L_37 - .L_36)


	//   ....[0]....
	.align		4
.L_36:
        /*0038*/ 	.word	index@(__assertfail)


	//----- nvinfo : EIATTR_MERCURY_ISA_VERSION
	.align		4
.L_37:
        /*003c*/ 	.byte	0x03, 0x5f
        /*003e*/ 	.short	0x0101


	//----- nvinfo : EIATTR_INT_WARP_WIDE_INSTR_OFFSETS
	.align		4
        /*0040*/ 	.byte	0x04, 0x31
        /*0042*/ 	.short	(.L_39 - .L_38)


	//   ....[0]....
.L_38:
        /*0044*/ 	.word	0x00001eb0


	//   ....[1]....
        /*0048*/ 	.word	0x00003c90


	//   ....[2]....
        /*004c*/ 	.word	0x00003cb0


	//   ....[3]....
        /*0050*/ 	.word	0x00003ce0


	//   ....[4]....
        /*0054*/ 	.word	0x00004610


	//   ....[5]....
        /*0058*/ 	.word	0x00004680


	//   ....[6]....
        /*005c*/ 	.word	0x00004860


	//   ....[7]....
        /*0060*/ 	.word	0x000049c0


	//----- nvinfo : EIATTR_COOP_GROUP_MASK_REGIDS
	.align		4
.L_39:
        /*0064*/ 	.byte	0x04, 0x29
        /*0066*/ 	.short	(.L_41 - .L_40)


	//   ....[0]....
.L_40:
        /*0068*/ 	.word	0xffffffff


	//   ....[1]....
        /*006c*/ 	.word	0xffffffff


	//   ....[2]....
        /*0070*/ 	.word	0xffffffff


	//   ....[3]....
        /*0074*/ 	.word	0xffffffff


	//   ....[4]....
        /*0078*/ 	.word	0xffffffff


	//   ....[5]....
        /*007c*/ 	.word	0xffffffff


	//   ....[6]....
        /*0080*/ 	.word	0xffffffff


	//   ....[7]....
        /*0084*/ 	.word	0xffffffff


	//   ....[8]....
        /*0088*/ 	.word	0xffffffff


	//   ....[9]....
        /*008c*/ 	.word	0xffffffff


	//   ....[10]....
        /*0090*/ 	.word	0xffffffff


	//   ....[11]....
        /*0094*/ 	.word	0xffffffff


	//   ....[12]....
        /*0098*/ 	.word	0xffffffff


	//----- nvinfo : EIATTR_COOP_GROUP_INSTR_OFFSETS
	.align		4
.L_41:
        /*009c*/ 	.byte	0x04, 0x28
        /*009e*/ 	.short	(.L_43 - .L_42)


	//   ....[0]....
.L_42:
        /*00a0*/ 	.word	0x00000090


	//   ....[1]....
        /*00a4*/ 	.word	0x000004d0


	//   ....[2]....
        /*00a8*/ 	.word	0x00000770


	//   ....[3]....
        /*00ac*/ 	.word	0x000008d0


	//   ....[4]....
        /*00b0*/ 	.word	0x000009d0


	//   ....[5]....
        /*00b4*/ 	.word	0x00000b40


	//   ....[6]....
        /*00b8*/ 	.word	0x00000ce0


	//   ....[7]....
        /*00bc*/ 	.word	0x00001d90


	//   ....[8]....
        /*00c0*/ 	.word	0x00002ff0


	//   ....[9]....
        /*00c4*/ 	.word	0x00003200


	//   ....[10]....
        /*00c8*/ 	.word	0x00003230


	//   ....[11]....
        /*00cc*/ 	.word	0x00003b70


	//   ....[12]....
        /*00d0*/ 	.word	0x00003da0


	//----- nvinfo : EIATTR_VRC_CTA_INIT_COUNT
	.align		4
.L_43:
        /*00d4*/ 	.byte	0x02, 0x4a
        /*00d6*/ 	.byte	0x80
	.zero		1


	//----- nvinfo : EIATTR_SYSCALL_OFFSETS
	.align		4
        /*00d8*/ 	.byte	0x04, 0x46
        /*00da*/ 	.short	(.L_45 - .L_44)


	//   ....[0]....
.L_44:
        /*00dc*/ 	.word	0x000053f0


	//   ....[1]....
        /*00e0*/ 	.word	0x00005530


	//   ....[2]....
        /*00e4*/ 	.word	0x00005d90


	//   ....[3]....
        /*00e8*/ 	.word	0x000073a0


	//----- nvinfo : EIATTR_MBARRIER_INSTR_OFFSETS
	.align		4
.L_45:
        /*00ec*/ 	.byte	0x04, 0x39
        /*00ee*/ 	.short	(.L_47 - .L_46)


	//   ....[0]....
.L_46:
        /*00f0*/ 	.word	0x000005d0
        /*00f4*/ 	.word	0x000000ff
        /*00f8*/ 	.word	0x00000000
        /*00fc*/ 	.short	0x0100
        /*00fe*/ 	.byte	0x05
	.zero		1


	//   ....[1]....
        /*0100*/ 	.word	0x000005e0
        /*0104*/ 	.word	0x000000ff
        /*0108*/ 	.word	0x00000060
        /*010c*/ 	.short	0x0100
        /*010e*/ 	.byte	0x05
	.zero		1


	//   ....[2]....
        /*0110*/ 	.word	0x000005f0
        /*0114*/ 	.word	0x000000ff
        /*0118*/ 	.word	0x00000008
        /*011c*/ 	.short	0x0100
        /*011e*/ 	.byte	0x05
	.zero		1


	//   ....[3]....
        /*0120*/ 	.word	0x00000600
        /*0124*/ 	.word	0x000000ff
        /*0128*/ 	.word	0x00000068
        /*012c*/ 	.short	0x0100
        /*012e*/ 	.byte	0x05
	.zero		1


	//   ....[4]....
        /*0130*/ 	.word	0x00000610
        /*0134*/ 	.word	0x000000ff
        /*0138*/ 	.word	0x00000010
        /*013c*/ 	.short	0x0100
        /*013e*/ 	.byte	0x05
	.zero		1


	//   ....[5]....
        /*0140*/ 	.word	0x00000620
        /*0144*/ 	.word	0x000000ff
        /*0148*/ 	.word	0x00000070
        /*014c*/ 	.short	0x0100
        /*014e*/ 	.byte	0x05
	.zero		1


	//   ....[6]....
        /*0150*/ 	.word	0x00000630
        /*0154*/ 	.word	0x000000ff
        /*0158*/ 	.word	0x00000018
        /*015c*/ 	.short	0x0100
        /*015e*/ 	.byte	0x05
	.zero		1


	//   ....[7]....
        /*0160*/ 	.word	0x00000640
        /*0164*/ 	.word	0x000000ff
        /*0168*/ 	.word	0x00000078
        /*016c*/ 	.short	0x0100
        /*016e*/ 	.byte	0x05
	.zero		1


	//   ....[8]....
        /*0170*/ 	.word	0x00000650
        /*0174*/ 	.word	0x000000ff
        /*0178*/ 	.word	0x00000020
        /*017c*/ 	.short	0x0100
        /*017e*/ 	.byte	0x05
	.zero		1


	//   ....[9]....
        /*0180*/ 	.word	0x00000660
        /*0184*/ 	.word	0x000000ff
        /*0188*/ 	.word	0x00000080
        /*018c*/ 	.short	0x0100
        /*018e*/ 	.byte	0x05
	.zero		1


	//   ....[10]....
        /*0190*/ 	.word	0x00000670
        /*0194*/ 	.word	0x000000ff
        /*0198*/ 	.word	0x00000028
        /*019c*/ 	.short	0x0100
        /*019e*/ 	.byte	0x05
	.zero		1


	//   ....[11]....
        /*01a0*/ 	.word	0x00000680
        /*01a4*/ 	.word	0x000000ff
        /*01a8*/ 	.word	0x00000088
        /*01ac*/ 	.short	0x0100
        /*01ae*/ 	.byte	0x05
	.zero		1


	//   ....[12]....
        /*01b0*/ 	.word	0x00000690
        /*01b4*/ 	.word	0x000000ff
        /*01b8*/ 	.word	0x00000030
        /*01bc*/ 	.short	0x0100
        /*01be*/ 	.byte	0x05
	.zero		1


	//   ....[13]....
        /*01c0*/ 	.word	0x000006a0
        /*01c4*/ 	.word	0x000000ff
        /*01c8*/ 	.word	0x00000090
        /*01cc*/ 	.short	0x0100
        /*01ce*/ 	.byte	0x05
	.zero		1


	//   ....[14]....
        /*01d0*/ 	.word	0x000006b0
        /*01d4*/ 	.word	0x000000ff
        /*01d8*/ 	.word	0x00000038
        /*01dc*/ 	.short	0x0100
        /*01de*/ 	.byte	0x05
	.zero		1


	//   ....[15]....
        /*01e0*/ 	.word	0x000006c0
        /*01e4*/ 	.word	0x000000ff
        /*01e8*/ 	.word	0x00000098
        /*01ec*/ 	.short	0x0100
        /*01ee*/ 	.byte	0x05
	.zero		1


	//   ....[16]....
        /*01f0*/ 	.word	0x000006d0
        /*01f4*/ 	.word	0x000000ff
        /*01f8*/ 	.word	0x00000040
        /*01fc*/ 	.short	0x0100
        /*01fe*/ 	.byte	0x05
	.zero		1


	//   ....[17]....
        /*0200*/ 	.word	0x000006e0
        /*0204*/ 	.word	0x000000ff
        /*0208*/ 	.word	0x000000a0
        /*020c*/ 	.short	0x0100
        /*020e*/ 	.byte	0x05
	.zero		1


	//   ....[18]....
        /*0210*/ 	.word	0x000006f0
        /*0214*/ 	.word	0x000000ff
        /*0218*/ 	.word	0x00000048
        /*021c*/ 	.short	0x0100
        /*021e*/ 	.byte	0x05
	.zero		1


	//   ....[19]....
        /*0220*/ 	.word	0x00000700
        /*0224*/ 	.word	0x000000ff
        /*0228*/ 	.word	0x000000a8
        /*022c*/ 	.short	0x0100
        /*022e*/ 	.byte	0x05
	.zero		1


	//   ....[20]....
        /*0230*/ 	.word	0x00000710
        /*0234*/ 	.word	0x000000ff
        /*0238*/ 	.word	0x00000050
        /*023c*/ 	.short	0x0100
        /*023e*/ 	.byte	0x05
	.zero		1


	//   ....[21]....
        /*0240*/ 	.word	0x00000720
        /*0244*/ 	.word	0x000000ff
        /*0248*/ 	.word	0x000000b0
        /*024c*/ 	.short	0x0100
        /*024e*/ 	.byte	0x05
	.zero		1


	//   ....[22]....
        /*0250*/ 	.word	0x00000730
        /*0254*/ 	.word	0x000000ff
        /*0258*/ 	.word	0x00000058
        /*025c*/ 	.short	0x0100
        /*025e*/ 	.byte	0x05
	.zero		1


	//   ....[23]....
        /*0260*/ 	.word	0x00000740
        /*0264*/ 	.word	0x000000ff
        /*0268*/ 	.word	0x000000b8
        /*026c*/ 	.short	0x0100
        /*026e*/ 	.byte	0x05
	.zero		1


	//   ....[24]....
        /*0270*/ 	.word	0x00000880
        /*0274*/ 	.word	0x000000ff
        /*0278*/ 	.word	0x000000c0
        /*027c*/ 	.short	0x0100
        /*027e*/ 	.byte	0x07
	.zero		1


	//   ....[25]....
        /*0280*/ 	.word	0x00000890
        /*0284*/ 	.word	0x000000ff
        /*0288*/ 	.word	0x000000d0
        /*028c*/ 	.short	0x0100
        /*028e*/ 	.byte	0x07
	.zero		1


	//   ....[26]....
        /*0290*/ 	.word	0x000008a0
        /*0294*/ 	.word	0x000000ff
        /*0298*/ 	.word	0x000000c8
        /*029c*/ 	.short	0x0100
        /*029e*/ 	.byte	0x07
	.zero		1


	//   ....[27]....
        /*02a0*/ 	.word	0x000008b0
        /*02a4*/ 	.word	0x000000ff
        /*02a8*/ 	.word	0x000000d8
        /*02ac*/ 	.short	0x0100
        /*02ae*/ 	.byte	0x07
	.zero		1


	//   ....[28]....
        /*02b0*/ 	.word	0x000009a0
        /*02b4*/ 	.word	0x000000ff
        /*02b8*/ 	.word	0x000000e0
        /*02bc*/ 	.short	0x0100
        /*02be*/ 	.byte	0x05
	.zero		1


	//   ....[29]....
        /*02c0*/ 	.word	0x000009b0
        /*02c4*/ 	.word	0x000000ff
        /*02c8*/ 	.word	0x000000e8
        /*02cc*/ 	.short	0x0100
        /*02ce*/ 	.byte	0x05
	.zero		1


	//   ....[30]....
        /*02d0*/ 	.word	0x00000af0
        /*02d4*/ 	.word	0x000000ff
        /*02d8*/ 	.word	0x000000f0
        /*02dc*/ 	.short	0x0100
        /*02de*/ 	.byte	0x05
	.zero		1


	//   ....[31]....
        /*02e0*/ 	.word	0x00000b00
        /*02e4*/ 	.word	0x000000ff
        /*02e8*/ 	.word	0x00000100
        /*02ec*/ 	.short	0x0100
        /*02ee*/ 	.byte	0x05
	.zero		1


	//   ....[32]....
        /*02f0*/ 	.word	0x00000b10
        /*02f4*/ 	.word	0x000000ff
        /*02f8*/ 	.word	0x000000f8
        /*02fc*/ 	.short	0x0100
        /*02fe*/ 	.byte	0x05
	.zero		1


	//   ....[33]....
        /*0300*/ 	.word	0x00000b20
        /*0304*/ 	.word	0x000000ff
        /*0308*/ 	.word	0x00000108
        /*030c*/ 	.short	0x0100
        /*030e*/ 	.byte	0x05
	.zero		1


	//   ....[34]....
        /*0310*/ 	.word	0x00000c50
        /*0314*/ 	.word	0x000000ff
        /*0318*/ 	.word	0x00000110
        /*031c*/ 	.short	0x0100
        /*031e*/ 	.byte	0x07
	.zero		1


	//   ....[35]....
        /*0320*/ 	.word	0x00000c60
        /*0324*/ 	.word	0x000000ff
        /*0328*/ 	.word	0x00000130
        /*032c*/ 	.short	0x0100
        /*032e*/ 	.byte	0x07
	.zero		1


	//   ....[36]....
        /*0330*/ 	.word	0x00000c70
        /*0334*/ 	.word	0x000000ff
        /*0338*/ 	.word	0x00000118
        /*033c*/ 	.short	0x0100
        /*033e*/ 	.byte	0x07
	.zero		1


	//   ....[37]....
        /*0340*/ 	.word	0x00000c80
        /*0344*/ 	.word	0x000000ff
        /*0348*/ 	.word	0x00000138
        /*034c*/ 	.short	0x0100
        /*034e*/ 	.byte	0x07
	.zero		1


	//   ....[38]....
        /*0350*/ 	.word	0x00000c90
        /*0354*/ 	.word	0x000000ff
        /*0358*/ 	.word	0x00000120
        /*035c*/ 	.short	0x0100
        /*035e*/ 	.byte	0x07
	.zero		1


	//   ....[39]....
        /*0360*/ 	.word	0x00000ca0
        /*0364*/ 	.word	0x000000ff
        /*0368*/ 	.word	0x00000140
        /*036c*/ 	.short	0x0100
        /*036e*/ 	.byte	0x07
	.zero		1


	//   ....[40]....
        /*0370*/ 	.word	0x00000cb0
        /*0374*/ 	.word	0x000000ff
        /*0378*/ 	.word	0x00000128
        /*037c*/ 	.short	0x0100
        /*037e*/ 	.byte	0x07
	.zero		1


	//   ....[41]....
        /*0380*/ 	.word	0x00000cc0
        /*0384*/ 	.word	0x000000ff
        /*0388*/ 	.word	0x00000148
        /*038c*/ 	.short	0x0100
        /*038e*/ 	.byte	0x07
	.zero		1


	//   ....[42]....
        /*0390*/ 	.word	0x00000db0
        /*0394*/ 	.word	0x000000ff
        /*0398*/ 	.word	0x00000150
        /*039c*/ 	.short	0x0100
        /*039e*/ 	.byte	0x05
	.zero		1


	//   ....[43]....
        /*03a0*/ 	.word	0x00000dc0
        /*03a4*/ 	.word	0x000000ff
        /*03a8*/ 	.word	0x00000160
        /*03ac*/ 	.short	0x0100
        /*03ae*/ 	.byte	0x05
	.zero		1


	//   ....[44]....
        /*03b0*/ 	.word	0x00000dd0
        /*03b4*/ 	.word	0x000000ff
        /*03b8*/ 	.word	0x00000158
        /*03bc*/ 	.short	0x0100
        /*03be*/ 	.byte	0x05
	.zero		1


	//   ....[45]....
        /*03c0*/ 	.word	0x00000de0
        /*03c4*/ 	.word	0x000000ff
        /*03c8*/ 	.word	0x00000168
        /*03cc*/ 	.short	0x0100
        /*03ce*/ 	.byte	0x05
	.zero		1


	//   ....[46]....
        /*03d0*/ 	.word	0x000016b0
        /*03d4*/ 	.word	0x00000003
        /*03d8*/ 	.word	0x00000160
        /*03dc*/ 	.short	0x010a
        /*03de*/ 	.byte	0xff
	.zero		1


	//   ....[47]....
        /*03e0*/ 	.word	0x000016e0
        /*03e4*/ 	.word	0x00000003
        /*03e8*/ 	.word	0x00000150
        /*03ec*/ 	.short	0x0101
        /*03ee*/ 	.byte	0xff
	.zero		1


	//   ....[48]....
        /*03f0*/ 	.word	0x000017b0
        /*03f4*/ 	.word	0x000000ff
        /*03f8*/ 	.word	0x00000060
        /*03fc*/ 	.short	0x010a
        /*03fe*/ 	.byte	0x08
	.zero		1


	//   ....[49]....
        /*0400*/ 	.word	0x00001850
        /*0404*/ 	.word	0x000000ff
        /*0408*/ 	.word	0x00000060
        /*040c*/ 	.short	0x010a
        /*040e*/ 	.byte	0x21
	.zero		1


	//   ....[50]....
        /*0410*/ 	.word	0x000019b0
        /*0414*/ 	.word	0x000000ff
        /*0418*/ 	.word	0x00000060
        /*041c*/ 	.short	0x010a
        /*041e*/ 	.byte	0x08
	.zero		1


	//   ....[51]....
        /*0420*/ 	.word	0x00001aa0
        /*0424*/ 	.word	0x000000ff
        /*0428*/ 	.word	0x000000e8
        /*042c*/ 	.short	0x0101
        /*042e*/ 	.byte	0x04
	.zero		1


	//   ....[52]....
        /*0430*/ 	.word	0x00001ac0
        /*0434*/ 	.word	0x000000ff
        /*0438*/ 	.word	0x00000060
        /*043c*/ 	.short	0x010a
        /*043e*/ 	.byte	0x08
	.zero		1


	//   ....[53]....
        /*0440*/ 	.word	0x00001b40
        /*0444*/ 	.word	0x000000ff
        /*0448*/ 	.word	0x00000060
        /*044c*/ 	.short	0x010a
        /*044e*/ 	.byte	0x11
	.zero		1


	//   ....[54]....
        /*0450*/ 	.word	0x00001ca0
        /*0454*/ 	.word	0x000000ff
        /*0458*/ 	.word	0x00000060
        /*045c*/ 	.short	0x010a
        /*045e*/ 	.byte	0x08
	.zero		1


	//   ....[55]....
        /*0460*/ 	.word	0x00001dc0
        /*0464*/ 	.word	0x00000002
        /*0468*/ 	.word	0x000000f0
        /*046c*/ 	.short	0x010a
        /*046e*/ 	.byte	0xff
	.zero		1


	//   ....[56]....
        /*0470*/ 	.word	0x00001e80
        /*0474*/ 	.word	0x00000002
        /*0478*/ 	.word	0x00000000
        /*047c*/ 	.short	0x0101
        /*047e*/ 	.byte	0xff
	.zero		1


	//   ....[57]....
        /*0480*/ 	.word	0x000023e0
        /*0484*/ 	.word	0x000000ff
        /*0488*/ 	.word	0x00000000
        /*048c*/ 	.short	0x010a
        /*048e*/ 	.byte	0x05
	.zero		1


	//   ....[58]....
        /*0490*/ 	.word	0x00002470
        /*0494*/ 	.word	0x000000ff
        /*0498*/ 	.word	0x00000000
        /*049c*/ 	.short	0x010a
        /*049e*/ 	.byte	0x05
	.zero		1


	//   ....[59]....
        /*04a0*/ 	.word	0x00002500
        /*04a4*/ 	.word	0x000000ff
        /*04a8*/ 	.word	0x00000000
        /*04ac*/ 	.short	0x010a
        /*04ae*/ 	.byte	0x05
	.zero		1


	//   ....[60]....
        /*04b0*/ 	.word	0x00002590
        /*04b4*/ 	.word	0x000000ff
        /*04b8*/ 	.word	0x00000000
        /*04bc*/ 	.short	0x010a
        /*04be*/ 	.byte	0x05
	.zero		1


	//   ....[61]....
        /*04c0*/ 	.word	0x00002620
        /*04c4*/ 	.word	0x000000ff
        /*04c8*/ 	.word	0x00000000
        /*04cc*/ 	.short	0x010a
        /*04ce*/ 	.byte	0x05
	.zero		1


	//   ....[62]....
        /*04d0*/ 	.word	0x000026b0
        /*04d4*/ 	.word	0x000000ff
        /*04d8*/ 	.word	0x00000000
        /*04dc*/ 	.short	0x010a
        /*04de*/ 	.byte	0x05
	.zero		1


	//   ....[63]....
        /*04e0*/ 	.word	0x00002740
        /*04e4*/ 	.word	0x000000ff
        /*04e8*/ 	.word	0x00000000
        /*04ec*/ 	.short	0x010a
        /*04ee*/ 	.byte	0x05
	.zero		1


	//   ....[64]....
        /*04f0*/ 	.word	0x000027d0
        /*04f4*/ 	.word	0x000000ff
        /*04f8*/ 	.word	0x00000000
        /*04fc*/ 	.short	0x010a
        /*04fe*/ 	.byte	0x05
	.zero		1


	//   ....[65]....
        /*0500*/ 	.word	0x00002860
        /*0504*/ 	.word	0x000000ff
        /*0508*/ 	.word	0x00000000
        /*050c*/ 	.short	0x010a
        /*050e*/ 	.byte	0x05
	.zero		1


	//   ....[66]....
        /*0510*/ 	.word	0x000028f0
        /*0514*/ 	.word	0x000000ff
        /*0518*/ 	.word	0x00000000
        /*051c*/ 	.short	0x010a
        /*051e*/ 	.byte	0x05
	.zero		1


	//   ....[67]....
        /*0520*/ 	.word	0x00002980
        /*0524*/ 	.word	0x000000ff
        /*0528*/ 	.word	0x00000000
        /*052c*/ 	.short	0x010a
        /*052e*/ 	.byte	0x05
	.zero		1


	//   ....[68]....
        /*0530*/ 	.word	0x00002a20
        /*0534*/ 	.word	0x00000000
        /*0538*/ 	.word	0x00000000
        /*053c*/ 	.short	0x010a
        /*053e*/ 	.byte	0xff
	.zero		1


	//   ....[69]....
        /*0540*/ 	.word	0x00002b40
        /*0544*/ 	.word	0x00000000
        /*0548*/ 	.word	0x00000150
        /*054c*/ 	.short	0x010a
        /*054e*/ 	.byte	0xff
	.zero		1


	//   ....[70]....
        /*0550*/ 	.word	0x00002ba0
        /*0554*/ 	.word	0x00000004
        /*0558*/ 	.word	0x00000000
        /*055c*/ 	.short	0x0101
        /*055e*/ 	.byte	0xff
	.zero		1


	//   ....[71]....
        /*0560*/ 	.word	0x00002bc0
        /*0564*/ 	.word	0x000000ff
        /*0568*/ 	.word	0x00000100
        /*056c*/ 	.short	0x010a
        /*056e*/ 	.byte	0x05
	.zero		1


	//   ....[72]....
        /*0570*/ 	.word	0x00002ce0
        /*0574*/ 	.word	0x00000000
        /*0578*/ 	.word	0x000000f0
        /*057c*/ 	.short	0x010a
        /*057e*/ 	.byte	0xff
	.zero		1


	//   ....[73]....
        /*0580*/ 	.word	0x00002df0
        /*0584*/ 	.word	0x00000000
        /*0588*/ 	.word	0x00000000
        /*058c*/ 	.short	0x0101
        /*058e*/ 	.byte	0xff
	.zero		1


	//   ....[74]....
        /*0590*/ 	.word	0x00002e80
        /*0594*/ 	.word	0x000000ff
        /*0598*/ 	.word	0x00000100
        /*059c*/ 	.short	0x0106
        /*059e*/ 	.byte	0x05
	.zero		1


	//   ....[75]....
        /*05a0*/ 	.word	0x00002ea0
        /*05a4*/ 	.word	0x000000ff
        /*05a8*/ 	.word	0x00000100
        /*05ac*/ 	.short	0x010a
        /*05ae*/ 	.byte	0x05
	.zero		1


	//   ....[76]....
        /*05b0*/ 	.word	0x00002f30
        /*05b4*/ 	.word	0x000000ff
        /*05b8*/ 	.word	0x00000100
        /*05bc*/ 	.short	0x0106
        /*05be*/ 	.byte	0x04
	.zero		1


	//   ....[77]....
        /*05c0*/ 	.word	0x00002f70
        /*05c4*/ 	.word	0x00000000
        /*05c8*/ 	.word	0x00000100
        /*05cc*/ 	.short	0x010a
        /*05ce*/ 	.byte	0xff
	.zero		1


	//   ....[78]....
        /*05d0*/ 	.word	0x00003460
        /*05d4*/ 	.word	0x00000000
        /*05d8*/ 	.word	0x000000f0
        /*05dc*/ 	.short	0x010a
        /*05de*/ 	.byte	0xff
	.zero		1


	//   ....[79]....
        /*05e0*/ 	.word	0x00003570
        /*05e4*/ 	.word	0x00000003
        /*05e8*/ 	.word	0x00000000
        /*05ec*/ 	.short	0x0101
        /*05ee*/ 	.byte	0xff
	.zero		1


	//   ....[80]....
        /*05f0*/ 	.word	0x00003580
        /*05f4*/ 	.word	0x000000ff
        /*05f8*/ 	.word	0x00000000
        /*05fc*/ 	.short	0x010a
        /*05fe*/ 	.byte	0x04
	.zero		1


	//   ....[81]....
        /*0600*/ 	.word	0x000035a0
        /*0604*/ 	.word	0x000000ff
        /*0608*/ 	.word	0x00000130
        /*060c*/ 	.short	0x010a
        /*060e*/ 	.byte	0x08
	.zero		1


	//   ....[82]....
        /*0610*/ 	.word	0x00003670
        /*0614*/ 	.word	0x000000ff
        /*0618*/ 	.word	0x00000000
        /*061c*/ 	.short	0x010a
        /*061e*/ 	.byte	0x07
	.zero		1


	//   ....[83]....
        /*0620*/ 	.word	0x000037b0
        /*0624*/ 	.word	0x000000ff
        /*0628*/ 	.word	0x00000000
        /*062c*/ 	.short	0x010a
        /*062e*/ 	.byte	0x04
	.zero		1


	//   ....[84]....
        /*0630*/ 	.word	0x000039a0
        /*0634*/ 	.word	0x000000ff
        /*0638*/ 	.word	0x00000000
        /*063c*/ 	.short	0x010a
        /*063e*/ 	.byte	0x05
	.zero		1


	//   ....[85]....
        /*0640*/ 	.word	0x00003a30
        /*0644*/ 	.word	0x000000ff
        /*0648*/ 	.word	0x00000000
        /*064c*/ 	.short	0x010a
        /*064e*/ 	.byte	0x05
	.zero		1


	//   ....[86]....
        /*0650*/ 	.word	0x00003ac0
        /*0654*/ 	.word	0x000000ff
        /*0658*/ 	.word	0x00000000
        /*065c*/ 	.short	0x010a
        /*065e*/ 	.byte	0x05
	.zero		1


	//   ....[87]....
        /*0660*/ 	.word	0x00003b50
        /*0664*/ 	.word	0x000000ff
        /*0668*/ 	.word	0x00000000
        /*066c*/ 	.short	0x010a
        /*066e*/ 	.byte	0x07
	.zero		1


	//   ....[88]....
        /*0670*/ 	.word	0x00003fb0
        /*0674*/ 	.word	0x00000000
        /*0678*/ 	.word	0x000000f0
        /*067c*/ 	.short	0x010a
        /*067e*/ 	.byte	0xff
	.zero		1


	//   ....[89]....
        /*0680*/ 	.word	0x00004070
        /*0684*/ 	.word	0x00000000
        /*0688*/ 	.word	0x00000000
        /*068c*/ 	.short	0x0101
        /*068e*/ 	.byte	0xff
	.zero		1


	//   ....[90]....
        /*0690*/ 	.word	0x00004390
        /*0694*/ 	.word	0x000000ff
        /*0698*/ 	.word	0x000000e8
        /*069c*/ 	.short	0x010a
        /*069e*/ 	.byte	0x07
	.zero		1


	//   ....[91]....
        /*06a0*/ 	.word	0x00004580
        /*06a4*/ 	.word	0x000000ff
        /*06a8*/ 	.word	0x000000d0
        /*06ac*/ 	.short	0x010a
        /*06ae*/ 	.byte	0x07
	.zero		1


	//   ....[92]....
        /*06b0*/ 	.word	0x00004750
        /*06b4*/ 	.word	0x000000ff
        /*06b8*/ 	.word	0x000000c0
        /*06bc*/ 	.short	0x010b
        /*06be*/ 	.byte	0x07
	.zero		1


	//   ....[93]....
        /*06c0*/ 	.word	0x000047c0
        /*06c4*/ 	.word	0x000000ff
        /*06c8*/ 	.word	0x00000000
        /*06cc*/ 	.short	0x0101
        /*06ce*/ 	.byte	0x08
	.zero		1


	//   ....[94]....
        /*06d0*/ 	.word	0x000047f0
        /*06d4*/ 	.word	0x000000ff
        /*06d8*/ 	.word	0x000000d8
        /*06dc*/ 	.short	0x010a
        /*06de*/ 	.byte	0x07
	.zero		1


	//   ....[95]....
        /*06e0*/ 	.word	0x00004a00
        /*06e4*/ 	.word	0x000000ff
        /*06e8*/ 	.word	0x000000c8
        /*06ec*/ 	.short	0x010b
        /*06ee*/ 	.byte	0x07
	.zero		1


	//   ....[96]....
        /*06f0*/ 	.word	0x00004a20
        /*06f4*/ 	.word	0x000000ff
        /*06f8*/ 	.word	0x00000000
        /*06fc*/ 	.short	0x0101
        /*06fe*/ 	.byte	0x0d
	.zero		1


	//   ....[97]....
        /*0700*/ 	.word	0x00004a50
        /*0704*/ 	.word	0x000000ff
        /*0708*/ 	.word	0x000000d0
        /*070c*/ 	.short	0x010a
        /*070e*/ 	.byte	0x07
	.zero		1


	//   ....[98]....
        /*0710*/ 	.word	0x00004a90
        /*0714*/ 	.word	0x00000000
        /*0718*/ 	.word	0x000000d8
        /*071c*/ 	.short	0x010a
        /*071e*/ 	.byte	0xff
	.zero		1


	//   ....[99]....
        /*0720*/ 	.word	0x00004dc0
        /*0724*/ 	.word	0x00000000
        /*0728*/ 	.word	0x000000f0
        /*072c*/ 	.short	0x010a
        /*072e*/ 	.byte	0xff
	.zero		1


	//   ....[100]....
        /*0730*/ 	.word	0x00004ed0
        /*0734*/ 	.word	0x00000000
        /*0738*/ 	.word	0x00000000
        /*073c*/ 	.short	0x0101
        /*073e*/ 	.byte	0xff
	.zero		1


	//   ....[101]....
        /*0740*/ 	.word	0x00005930
        /*0744*/ 	.word	0x00000003
        /*0748*/ 	.word	0x000000c0
        /*074c*/ 	.short	0x010a
        /*074e*/ 	.byte	0xff
	.zero		1


	//   ....[102]....
        /*0750*/ 	.word	0x00005970
        /*0754*/ 	.word	0x000000cf
        /*0758*/ 	.word	0x00000110
        /*075c*/ 	.short	0x010a
        /*075e*/ 	.byte	0xff
	.zero		1


	//   ....[103]....
        /*0760*/ 	.word	0x00005aa0
        /*0764*/ 	.word	0x00000003
        /*0768*/ 	.word	0x000000c0
        /*076c*/ 	.short	0x010a
        /*076e*/ 	.byte	0xff
	.zero		1


	//   ....[104]....
        /*0770*/ 	.word	0x00005c00
        /*0774*/ 	.word	0x00000000
        /*0778*/ 	.word	0x00000000
        /*077c*/ 	.short	0x0101
        /*077e*/ 	.byte	0xff
	.zero		1


	//   ....[105]....
        /*0780*/ 	.word	0x00005c60
        /*0784*/ 	.word	0x000000cf
        /*0788*/ 	.word	0x00000110
        /*078c*/ 	.short	0x010a
        /*078e*/ 	.byte	0xff
	.zero		1


	//   ....[106]....
        /*0790*/ 	.word	0x00007010
        /*0794*/ 	.word	0x000000d2
        /*0798*/ 	.word	0x000000c0
        /*079c*/ 	.short	0x010a
        /*079e*/ 	.byte	0xff
	.zero		1


	//   ....[107]....
        /*07a0*/ 	.word	0x000070e0
        /*07a4*/ 	.word	0x000000d2
        /*07a8*/ 	.word	0x000000c0
        /*07ac*/ 	.short	0x010a
        /*07ae*/ 	.byte	0xff
	.zero		1


	//   ....[108]....
        /*07b0*/ 	.word	0x00007220
        /*07b4*/ 	.word	0x00000003
        /*07b8*/ 	.word	0x00000000
        /*07bc*/ 	.short	0x0101
        /*07be*/ 	.byte	0xff
	.zero		1


	//   ....[109]....
        /*07c0*/ 	.word	0x00007730
        /*07c4*/ 	.word	0x000000ff
        /*07c8*/ 	.word	0x00000000
        /*07cc*/ 	.short	0x0101
        /*07ce*/ 	.byte	0x05
	.zero		1


	//   ....[110]....
        /*07d0*/ 	.word	0x000086b0
        /*07d4*/ 	.word	0x00000003
        /*07d8*/ 	.word	0x00000160
        /*07dc*/ 	.short	0x010a
        /*07de*/ 	.byte	0xff
	.zero		1


	//   ....[111]....
        /*07e0*/ 	.word	0x00008710
        /*07e4*/ 	.word	0x00000002
        /*07e8*/ 	.word	0x00000060
        /*07ec*/ 	.short	0x010a
        /*07ee*/ 	.byte	0xff
	.zero		1


	//   ....[112]....
        /*07f0*/ 	.word	0x00008770
        /*07f4*/ 	.word	0x00000002
        /*07f8*/ 	.word	0x00000060
        /*07fc*/ 	.short	0x010a
        /*07fe*/ 	.byte	0xff
	.zero		1


	//   ....[113]....
        /*0800*/ 	.word	0x000087c0
        /*0804*/ 	.word	0x00000002
        /*0808*/ 	.word	0x000000f0
        /*080c*/ 	.short	0x010a
        /*080e*/ 	.byte	0xff
	.zero		1


	//   ....[114]....
        /*0810*/ 	.word	0x00008820
        /*0814*/ 	.word	0x00000000
        /*0818*/ 	.word	0x00000000
        /*081c*/ 	.short	0x010a
        /*081e*/ 	.byte	0xff
	.zero		1


	//   ....[115]....
        /*0820*/ 	.word	0x00008880
        /*0824*/ 	.word	0x00000000
        /*0828*/ 	.word	0x00000000
        /*082c*/ 	.short	0x010a
        /*082e*/ 	.byte	0xff
	.zero		1


	//   ....[116]....
        /*0830*/ 	.word	0x000088e0
        /*0834*/ 	.word	0x00000000
        /*0838*/ 	.word	0x00000000
        /*083c*/ 	.short	0x010a
        /*083e*/ 	.byte	0xff
	.zero		1


	//   ....[117]....
        /*0840*/ 	.word	0x00008940
        /*0844*/ 	.word	0x00000000
        /*0848*/ 	.word	0x00000000
        /*084c*/ 	.short	0x010a
        /*084e*/ 	.byte	0xff
	.zero		1


	//   ....[118]....
        /*0850*/ 	.word	0x000089a0
        /*0854*/ 	.word	0x00000000
        /*0858*/ 	.word	0x00000000
        /*085c*/ 	.short	0x010a
        /*085e*/ 	.byte	0xff
	.zero		1


	//   ....[119]....
        /*0860*/ 	.word	0x00008a00
        /*0864*/ 	.word	0x00000000
        /*0868*/ 	.word	0x00000000
        /*086c*/ 	.short	0x010a
        /*086e*/ 	.byte	0xff
	.zero		1


	//   ....[120]....
        /*0870*/ 	.word	0x00008a60
        /*0874*/ 	.word	0x00000000
        /*0878*/ 	.word	0x00000000
        /*087c*/ 	.short	0x010a
        /*087e*/ 	.byte	0xff
	.zero		1


	//   ....[121]....
        /*0880*/ 	.word	0x00008ac0
        /*0884*/ 	.word	0x00000000
        /*0888*/ 	.word	0x00000000
        /*088c*/ 	.short	0x010a
        /*088e*/ 	.byte	0xff
	.zero		1


	//   ....[122]....
        /*0890*/ 	.word	0x00008b20
        /*0894*/ 	.word	0x00000000
        /*0898*/ 	.word	0x00000000
        /*089c*/ 	.short	0x010a
        /*089e*/ 	.byte	0xff
	.zero		1


	//   ....[123]....
        /*08a0*/ 	.word	0x00008b80
        /*08a4*/ 	.word	0x00000000
        /*08a8*/ 	.word	0x00000000
        /*08ac*/ 	.short	0x010a
        /*08ae*/ 	.byte	0xff
	.zero		1


	//   ....[124]....
        /*08b0*/ 	.word	0x00008be0
        /*08b4*/ 	.word	0x00000000
        /*08b8*/ 	.word	0x00000000
        /*08bc*/ 	.short	0x010a
        /*08be*/ 	.byte	0xff
	.zero		1


	//   ....[125]....
        /*08c0*/ 	.word	0x00008c30
        /*08c4*/ 	.word	0x00000000
        /*08c8*/ 	.word	0x00000150
        /*08cc*/ 	.short	0x010a
        /*08ce*/ 	.byte	0xff
	.zero		1


	//   ....[126]....
        /*08d0*/ 	.word	0x00008c90
        /*08d4*/ 	.word	0x00000000
        /*08d8*/ 	.word	0x00000100
        /*08dc*/ 	.short	0x010a
        /*08de*/ 	.byte	0xff
	.zero		1


	//   ....[127]....
        /*08e0*/ 	.word	0x00008ce0
        /*08e4*/ 	.word	0x00000000
        /*08e8*/ 	.word	0x000000f0
        /*08ec*/ 	.short	0x010a
        /*08ee*/ 	.byte	0xff
	.zero		1


	//   ....[128]....
        /*08f0*/ 	.word	0x00008d40
        /*08f4*/ 	.word	0x00000000
        /*08f8*/ 	.word	0x00000100
        /*08fc*/ 	.short	0x010a
        /*08fe*/ 	.byte	0xff
	.zero		1


	//   ....[129]....
        /*0900*/ 	.word	0x00008d90
        /*0904*/ 	.word	0x00000000
        /*0908*/ 	.word	0x000000f0
        /*090c*/ 	.short	0x010a
        /*090e*/ 	.byte	0xff
	.zero		1


	//   ....[130]....
        /*0910*/ 	.word	0x00008df0
        /*0914*/ 	.word	0x00000003
        /*0918*/ 	.word	0x00000130
        /*091c*/ 	.short	0x010a
        /*091e*/ 	.byte	0xff
	.zero		1


	//   ....[131]....
        /*0920*/ 	.word	0x00008e50
        /*0924*/ 	.word	0x00000000
        /*0928*/ 	.word	0x00000000
        /*092c*/ 	.short	0x010a
        /*092e*/ 	.byte	0xff
	.zero		1


	//   ....[132]....
        /*0930*/ 	.word	0x00008eb0
        /*0934*/ 	.word	0x00000000
        /*0938*/ 	.word	0x00000000
        /*093c*/ 	.short	0x010a
        /*093e*/ 	.byte	0xff
	.zero		1


	//   ....[133]....
        /*0940*/ 	.word	0x00008f10
        /*0944*/ 	.word	0x00000000
        /*0948*/ 	.word	0x00000000
        /*094c*/ 	.short	0x010a
        /*094e*/ 	.byte	0xff
	.zero		1


	//   ....[134]....
        /*0950*/ 	.word	0x00008f70
        /*0954*/ 	.word	0x00000000
        /*0958*/ 	.word	0x00000000
        /*095c*/ 	.short	0x010a
        /*095e*/ 	.byte	0xff
	.zero		1


	//   ....[135]....
        /*0960*/ 	.word	0x00008fd0
        /*0964*/ 	.word	0x00000000
        /*0968*/ 	.word	0x00000000
        /*096c*/ 	.short	0x010a
        /*096e*/ 	.byte	0xff
	.zero		1


	//   ....[136]....
        /*0970*/ 	.word	0x00009020
        /*0974*/ 	.word	0x00000000
        /*0978*/ 	.word	0x000000f0
        /*097c*/ 	.short	0x010a
        /*097e*/ 	.byte	0xff
	.zero		1


	//   ....[137]....
        /*0980*/ 	.word	0x00009080
        /*0984*/ 	.word	0x00000000
        /*0988*/ 	.word	0x000000e8
        /*098c*/ 	.short	0x010a
        /*098e*/ 	.byte	0xff
	.zero		1


	//   ....[138]....
        /*0990*/ 	.word	0x000090e0
        /*0994*/ 	.word	0x00000003
        /*0998*/ 	.word	0x000000d0
        /*099c*/ 	.short	0x010a
        /*099e*/ 	.byte	0xff
	.zero		1


	//   ....[139]....
        /*09a0*/ 	.word	0x00009140
        /*09a4*/ 	.word	0x00000003
        /*09a8*/ 	.word	0x000000d8
        /*09ac*/ 	.short	0x010a
        /*09ae*/ 	.byte	0xff
	.zero		1


	//   ....[140]....
        /*09b0*/ 	.word	0x000091a0
        /*09b4*/ 	.word	0x00000000
        /*09b8*/ 	.word	0x000000d0
        /*09bc*/ 	.short	0x010a
        /*09be*/ 	.byte	0xff
	.zero		1


	//   ....[141]....
        /*09c0*/ 	.word	0x000091f0
        /*09c4*/ 	.word	0x00000000
        /*09c8*/ 	.word	0x000000f0
        /*09cc*/ 	.short	0x010a
        /*09ce*/ 	.byte	0xff
	.zero		1


	//   ....[142]....
        /*09d0*/ 	.word	0x00009240
        /*09d4*/ 	.word	0x00000003
        /*09d8*/ 	.word	0x000000c0
        /*09dc*/ 	.short	0x010a
        /*09de*/ 	.byte	0xff
	.zero		1


	//   ....[143]....
        /*09e0*/ 	.word	0x00009290
        /*09e4*/ 	.word	0x000000cf
        /*09e8*/ 	.word	0x00000110
        /*09ec*/ 	.short	0x010a
        /*09ee*/ 	.byte	0xff
	.zero		1


	//   ....[144]....
        /*09f0*/ 	.word	0x000092e0
        /*09f4*/ 	.word	0x000000d2
        /*09f8*/ 	.word	0x000000c0
        /*09fc*/ 	.short	0x010a
        /*09fe*/ 	.byte	0xff
	.zero		1


	//----- nvinfo : EIATTR_NUM_MBARRIERS
	.align		4
.L_47:
        /*0a00*/ 	.byte	0x03, 0x38
        /*0a02*/ 	.short	0x002e


	//----- nvinfo : EIATTR_EXIT_INSTR_OFFSETS
	.align		4
        /*0a04*/ 	.byte	0x04, 0x1c
        /*0a06*/ 	.short	(.L_49 - .L_48)


	//   ....[0]....
.L_48:
        /*0a08*/ 	.word	0x00002a50


	//   ....[1]....
        /*0a0c*/ 	.word	0x00002f40


	//   ....[2]....
        /*0a10*/ 	.word	0x00002fa0


	//   ....[3]....
        /*0a14*/ 	.word	0x00003db0


	//   ....[4]....
        /*0a18*/ 	.word	0x00004ac0


	//   ....[5]....
        /*0a1c*/ 	.word	0x00004b00


	//   ....[6]....
        /*0a20*/ 	.word	0x000086a0


	//----- nvinfo : EIATTR_MAX_THREADS
	.align		4
.L_49:
        /*0a24*/ 	.byte	0x04, 0x05
        /*0a26*/ 	.short	(.L_51 - .L_50)
.L_50:
        /*0a28*/ 	.word	0x00000100
        /*0a2c*/ 	.word	0x00000001
        /*0a30*/ 	.word	0x00000001


	//----- nvinfo : EIATTR_CRS_STACK_SIZE
	.align		4
.L_51:
        /*0a34*/ 	.byte	0x04, 0x1e
        /*0a36*/ 	.short	(.L_53 - .L_52)
.L_52:
        /*0a38*/ 	.word	0x00000000


	//----- nvinfo : EIATTR_CBANK_PARAM_SIZE
	.align		4
.L_53:
        /*0a3c*/ 	.byte	0x03, 0x19
        /*0a3e*/ 	.short	0x0800


	//----- nvinfo : EIATTR_PARAM_CBANK
	.align		4
        /*0a40*/ 	.byte	0x04, 0x0a
        /*0a42*/ 	.short	(.L_55 - .L_54)
	.align		4
.L_54:
        /*0a44*/ 	.word	index@(.nv.constant0._ZN7cutlass13device_kernelINS_4gemm6kernel13GemmUniversalIN4cute5tupleIJiiiiEEENS1_10collective13CollectiveMmaINS1_35MainloopSm100TmaUmmaWarpSpecializedILi12ELi2ELi4ENS5_IJNS4_1CILi1EEESB_SB_EEEEENS5_IJNSA_ILi128EEESE_NSA_ILi64EEEEEENS_12float_e5m2_tENS5_IJSB_llEEESH_NS5_IJlSB_lEEENS4_8TiledMMAINS4_8MMA_AtomIJNS4_10MMA_TraitsINS4_19SM100_MMA_F8F6F4_SSEJSH_SH_fSE_SE_NS4_17integral_constantINS4_4UMMA5MajorELSQ_1EEENSO_ISQ_LSQ_0EEENSO_INSP_7ScaleInELST_0EEESU_EEEEEENS4_6LayoutISC_NS5_IJNSA_ILi0EEESY_SY_EEEEENS5_IJNS4_10UnderscoreES11_S11_EEEEENS4_13SM90_TMA_LOADENS4_14ComposedLayoutINS4_7SwizzleILi3ELi4ELi3EEENS4_18smem_ptr_flag_bitsILi8EEENSX_INS5_IJSE_NSA_ILi8EEEEEENS5_IJSB_SE_EEEEEEEvNS4_8identityES14_NS15_INS16_ILi2ELi4ELi3EEES19_NSX_INS5_IJS1A_SF_EEENS5_IJSF_SB_EEEEEEEvS1F_EENS_8epilogue10collective18CollectiveEpilogueINS1M_23Sm100TmaWarpSpecializedILi2ELi2ELi64ELb0ELb0EEEJSG_NS5_IJNSX_ISE_SB_EENSX_ISF_SB_EEEEESH_SJ_SH_SJ_NS1M_6fusion15FusionCallbacksIS1Q_NS1U_17LinearCombinationISH_fSH_fLNS_15FloatRoundStyleE2EEESG_S1T_JEEENS4_5SM1004TMEM4LOAD26SM100_TMEM_LOAD_32dp32b64xES14_S1K_NS4_39AutoVectorizingCopyWithAssumedAlignmentILi128EEENS4_14SM90_TMA_STOREES1K_S25_S25_EEEvvEEEEvNT_6ParamsE)
        /*0a48*/ 	.short	0x0380
        /*0a4a*/ 	.short	0x0800


	//----- nvinfo : EIATTR_SW_WAR
	.align		4
.L_55:
        /*0a4c*/ 	.byte	0x04, 0x36
        /*0a4e*/ 	.short	(.L_57 - .L_56)
.L_56:
        /*0a50*/ 	.word	0x00000008
.L_57:


//--------------------- .nv.callgraph             --------------------------
	.section	.nv.callgraph,"",@"SHT_CUDA_CALLGRAPH"
	.align	4
	.sectionentsize	8
	.align		4
        /*0000*/ 	.word	0x00000000
	.align		4
        /*0004*/ 	.word	0xffffffff
	.align		4
        /*0008*/ 	.word	index@(_ZN7cutlass13device_kernelINS_4gemm6kernel13GemmUniversalIN4cute5tupleIJiiiiEEENS1_10collective13CollectiveMmaINS1_35MainloopSm100TmaUmmaWarpSpecializedILi12ELi2ELi4ENS5_IJNS4_1CILi1EEESB_SB_EEEEENS5_IJNSA_ILi128EEESE_NSA_ILi64EEEEEENS_12float_e5m2_tENS5_IJSB_llEEESH_NS5_IJlSB_lEEENS4_8TiledMMAINS4_8MMA_AtomIJNS4_10MMA_TraitsINS4_19SM100_MMA_F8F6F4_SSEJSH_SH_fSE_SE_NS4_17integral_constantINS4_4UMMA5MajorELSQ_1EEENSO_ISQ_LSQ_0EEENSO_INSP_7ScaleInELST_0EEESU_EEEEEENS4_6LayoutISC_NS5_IJNSA_ILi0EEESY_SY_EEEEENS5_IJNS4_10UnderscoreES11_S11_EEEEENS4_13SM90_TMA_LOADENS4_14ComposedLayoutINS4_7SwizzleILi3ELi4ELi3EEENS4_18smem_ptr_flag_bitsILi8EEENSX_INS5_IJSE_NSA_ILi8EEEEEENS5_IJSB_SE_EEEEEEEvNS4_8identityES14_NS15_INS16_ILi2ELi4ELi3EEES19_NSX_INS5_IJS1A_SF_EEENS5_IJSF_SB_EEEEEEEvS1F_EENS_8epilogue10collective18CollectiveEpilogueINS1M_23Sm100TmaWarpSpecializedILi2ELi2ELi64ELb0ELb0EEEJSG_NS5_IJNSX_ISE_SB_EENSX_ISF_SB_EEEEESH_SJ_SH_SJ_NS1M_6fusion15FusionCallbacksIS1Q_NS1U_17LinearCombinationISH_fSH_fLNS_15FloatRoundStyleE2EEESG_S1T_JEEENS4_5SM1004TMEM4LOAD26SM100_TMEM_LOAD_32dp32b64xES14_S1K_NS4_39AutoVectorizingCopyWithAssumedAlignmentILi128EEENS4_14SM90_TMA_STOREES1K_S25_S25_EEEvvEEEEvNT_6ParamsE)
	.align		4
        /*000c*/ 	.word	index@(__assertfail)
	.align		4
        /*0010*/ 	.word	0x00000000
	.align		4
        /*0014*/ 	.word	0xfffffffe
	.align		4
        /*0018*/ 	.word	0x00000000
	.align		4
        /*001c*/ 	.word	0xfffffffd
	.align		4
        /*0020*/ 	.word	0x00000000
	.align		4
        /*0024*/ 	.word	0xfffffffc


//--------------------- .nv.constant4             --------------------------
	.section	.nv.constant4,"a",@progbits
	.align	8
	.align		8
.nv.constant4:
        /*0000*/ 	.dword	__assertfail
	.align		8
        /*0008*/ 	.dword	__unnamed_1
	.align		8
        /*0010*/ 	.dword	__unnamed_2
	.align		8
        /*0018*/ 	.dword	_ZN40_INTERNAL_aff85155_4_k_cu_fbfbad8b_333744cuda3std3__45__cpo5beginE
	.align		8
        /*0020*/ 	.dword	_ZN40_INTERNAL_aff85155_4_k_cu_fbfbad8b_333744cuda3std3__45__cpo3endE
	.align		8
        /*0028*/ 	.dword	_ZN40_INTERNAL_aff85155_4_k_cu_fbfbad8b_333744cuda3std3__45__cpo6cbeginE
	.align		8
        /*0030*/ 	.dword	_ZN40_INTERNAL_aff85155_4_k_cu_fbfbad8b_333744cuda3std3__45__cpo4cendE
	.align		8
        /*0038*/ 	.dword	_ZN40_INTERNAL_aff85155_4_k_cu_fbfbad8b_333744cuda3std3__442_GLOBAL__N__aff85155_4_k_cu_fbfbad8b_333746ignoreE
	.align		8
        /*0040*/ 	.dword	_ZN40_INTERNAL_aff85155_4_k_cu_fbfbad8b_333744cuda3std3__419piecewise_constructE
	.align		8
        /*0048*/ 	.dword	_ZN40_INTERNAL_aff85155_4_k_cu_fbfbad8b_333744cuda3std3__48in_placeE
	.align		8
        /*0050*/ 	.dword	_ZN40_INTERNAL_aff85155_4_k_cu_fbfbad8b_333744cuda3std6ranges3__45__cpo4swapE
	.align		8
        /*0058*/ 	.dword	_ZN40_INTERNAL_aff85155_4_k_cu_fbfbad8b_333744cuda3std6ranges3__45__cpo9iter_moveE
	.align		8
        /*0060*/ 	.dword	_ZN40_INTERNAL_aff85155_4_k_cu_fbfbad8b_333744cute7productE
	.align		8
        /*0068*/ 	.dword	_ZN40_INTERNAL_aff85155_4_k_cu_fbfbad8b_333744cute1_E
	.align		8
        /*0070*/ 	.dword	$str$25
	.align		8
        /*0078*/ 	.dword	$str$26
	.align		8
        /*0080*/ 	.dword	$str$27
	.align		8
        /*0088*/ 	.dword	$str$28


//--------------------- .text._ZN7cutlass13device_kernelINS_4gemm6kernel13GemmUniversalIN4cute5tupleIJiiiiEEENS1_10collective13CollectiveMmaINS1_35MainloopSm100TmaUmmaWarpSpecializedILi12ELi2ELi4ENS5_IJNS4_1CILi1EEESB_SB_EEEEENS5_IJNSA_ILi128EEESE_NSA_ILi64EEEEEENS_12float_e5m2_tENS5_IJSB_llEEESH_NS5_IJlSB_lEEENS4_8TiledMMAINS4_8MMA_AtomIJNS4_10MMA_TraitsINS4_19SM100_MMA_F8F6F4_SSEJSH_SH_fSE_SE_NS4_17integral_constantINS4_4UMMA5MajorELSQ_1EEENSO_ISQ_LSQ_0EEENSO_INSP_7ScaleInELST_0EEESU_EEEEEENS4_6LayoutISC_NS5_IJNSA_ILi0EEESY_SY_EEEEENS5_IJNS4_10UnderscoreES11_S11_EEEEENS4_13SM90_TMA_LOADENS4_14ComposedLayoutINS4_7SwizzleILi3ELi4ELi3EEENS4_18smem_ptr_flag_bitsILi8EEENSX_INS5_IJSE_NSA_ILi8EEEEEENS5_IJSB_SE_EEEEEEEvNS4_8identityES14_NS15_INS16_ILi2ELi4ELi3EEES19_NSX_INS5_IJS1A_SF_EEENS5_IJSF_SB_EEEEEEEvS1F_EENS_8epilogue10collective18CollectiveEpilogueINS1M_23Sm100TmaWarpSpecializedILi2ELi2ELi64ELb0ELb0EEEJSG_NS5_IJNSX_ISE_SB_EENSX_ISF_SB_EEEEESH_SJ_SH_SJ_NS1M_6fusion15FusionCallbacksIS1Q_NS1U_17LinearCombinationISH_fSH_fLNS_15FloatRoundStyleE2EEESG_S1T_JEEENS4_5SM1004TMEM4LOAD26SM100_TMEM_LOAD_32dp32b64xES14_S1K_NS4_39AutoVectorizingCopyWithAssumedAlignmentILi128EEENS4_14SM90_TMA_STOREES1K_S25_S25_EEEvvEEEEvNT_6ParamsE --------------------------
	.section	.text._ZN7cutlass13device_kernelINS_4gemm6kernel13GemmUniversalIN4cute5tupleIJiiiiEEENS1_10collective13CollectiveMmaINS1_35MainloopSm100TmaUmmaWarpSpecializedILi12ELi2ELi4ENS5_IJNS4_1CILi1EEESB_SB_EEEEENS5_IJNSA_ILi128EEESE_NSA_ILi64EEEEEENS_12float_e5m2_tENS5_IJSB_llEEESH_NS5_IJlSB_lEEENS4_8TiledMMAINS4_8MMA_AtomIJNS4_10MMA_TraitsINS4_19SM100_MMA_F8F6F4_SSEJSH_SH_fSE_SE_NS4_17integral_constantINS4_4UMMA5MajorELSQ_1EEENSO_ISQ_LSQ_0EEENSO_INSP_7ScaleInELST_0EEESU_EEEEEENS4_6LayoutISC_NS5_IJNSA_ILi0EEESY_SY_EEEEENS5_IJNS4_10UnderscoreES11_S11_EEEEENS4_13SM90_TMA_LOADENS4_14ComposedLayoutINS4_7SwizzleILi3ELi4ELi3EEENS4_18smem_ptr_flag_bitsILi8EEENSX_INS5_IJSE_NSA_ILi8EEEEEENS5_IJSB_SE_EEEEEEEvNS4_8identityES14_NS15_INS16_ILi2ELi4ELi3EEES19_NSX_INS5_IJS1A_SF_EEENS5_IJSF_SB_EEEEEEEvS1F_EENS_8epilogue10collective18CollectiveEpilogueINS1M_23Sm100TmaWarpSpecializedILi2ELi2ELi64ELb0ELb0EEEJSG_NS5_IJNSX_ISE_SB_EENSX_ISF_SB_EEEEESH_SJ_SH_SJ_NS1M_6fusion15FusionCallbacksIS1Q_NS1U_17LinearCombinationISH_fSH_fLNS_15FloatRoundStyleE2EEESG_S1T_JEEENS4_5SM1004TMEM4LOAD26SM100_TMEM_LOAD_32dp32b64xES14_S1K_NS4_39AutoVectorizingCopyWithAssumedAlignmentILi128EEENS4_14SM90_TMA_STOREES1K_S25_S25_EEEvvEEEEvNT_6ParamsE,"ax",@progbits
	.align	128
.text._ZN7cutlass13device_kernelINS_4gemm6kernel13GemmUniversalIN4cute5tupleIJiiiiEEENS1_10collective13CollectiveMmaINS1_35MainloopSm100TmaUmmaWarpSpecializedILi12ELi2ELi4ENS5_IJNS4_1CILi1EEESB_SB_EEEEENS5_IJNSA_ILi128EEESE_NSA_ILi64EEEEEENS_12float_e5m2_tENS5_IJSB_llEEESH_NS5_IJlSB_lEEENS4_8TiledMMAINS4_8MMA_AtomIJNS4_10MMA_TraitsINS4_19SM100_MMA_F8F6F4_SSEJSH_SH_fSE_SE_NS4_17integral_constantINS4_4UMMA5MajorELSQ_1EEENSO_ISQ_LSQ_0EEENSO_INSP_7ScaleInELST_0EEESU_EEEEEENS4_6LayoutISC_NS5_IJNSA_ILi0EEESY_SY_EEEEENS5_IJNS4_10UnderscoreES11_S11_EEEEENS4_13SM90_TMA_LOADENS4_14ComposedLayoutINS4_7SwizzleILi3ELi4ELi3EEENS4_18smem_ptr_flag_bitsILi8EEENSX_INS5_IJSE_NSA_ILi8EEEEEENS5_IJSB_SE_EEEEEEEvNS4_8identityES14_NS15_INS16_ILi2ELi4ELi3EEES19_NSX_INS5_IJS1A_SF_EEENS5_IJSF_SB_EEEEEEEvS1F_EENS_8epilogue10collective18CollectiveEpilogueINS1M_23Sm100TmaWarpSpecializedILi2ELi2ELi64ELb0ELb0EEEJSG_NS5_IJNSX_ISE_SB_EENSX_ISF_SB_EEEEESH_SJ_SH_SJ_NS1M_6fusion15FusionCallbacksIS1Q_NS1U_17LinearCombinationISH_fSH_fLNS_15FloatRoundStyleE2EEESG_S1T_JEEENS4_5SM1004TMEM4LOAD26SM100_TMEM_LOAD_32dp32b64xES14_S1K_NS4_39AutoVectorizingCopyWithAssumedAlignmentILi128EEENS4_14SM90_TMA_STOREES1K_S25_S25_EEEvvEEEEvNT_6ParamsE:
        .type           _ZN7cutlass13device_kernelINS_4gemm6kernel13GemmUniversalIN4cute5tupleIJiiiiEEENS1_10collective13CollectiveMmaINS1_35MainloopSm100TmaUmmaWarpSpecializedILi12ELi2ELi4ENS5_IJNS4_1CILi1EEESB_SB_EEEEENS5_IJNSA_ILi128EEESE_NSA_ILi64EEEEEENS_12float_e5m2_tENS5_IJSB_llEEESH_NS5_IJlSB_lEEENS4_8TiledMMAINS4_8MMA_AtomIJNS4_10MMA_TraitsINS4_19SM100_MMA_F8F6F4_SSEJSH_SH_fSE_SE_NS4_17integral_constantINS4_4UMMA5MajorELSQ_1EEENSO_ISQ_LSQ_0EEENSO_INSP_7ScaleInELST_0EEESU_EEEEEENS4_6LayoutISC_NS5_IJNSA_ILi0EEESY_SY_EEEEENS5_IJNS4_10UnderscoreES11_S11_EEEEENS4_13SM90_TMA_LOADENS4_14ComposedLayoutINS4_7SwizzleILi3ELi4ELi3EEENS4_18smem_ptr_flag_bitsILi8EEENSX_INS5_IJSE_NSA_ILi8EEEEEENS5_IJSB_SE_EEEEEEEvNS4_8identityES14_NS15_INS16_ILi2ELi4ELi3EEES19_NSX_INS5_IJS1A_SF_EEENS5_IJSF_SB_EEEEEEEvS1F_EENS_8epilogue10collective18CollectiveEpilogueINS1M_23Sm100TmaWarpSpecializedILi2ELi2ELi64ELb0ELb0EEEJSG_NS5_IJNSX_ISE_SB_EENSX_ISF_SB_EEEEESH_SJ_SH_SJ_NS1M_6fusion15FusionCallbacksIS1Q_NS1U_17LinearCombinationISH_fSH_fLNS_15FloatRoundStyleE2EEESG_S1T_JEEENS4_5SM1004TMEM4LOAD26SM100_TMEM_LOAD_32dp32b64xES14_S1K_NS4_39AutoVectorizingCopyWithAssumedAlignmentILi128EEENS4_14SM90_TMA_STOREES1K_S25_S25_EEEvvEEEEvNT_6ParamsE,@function
        .size           _ZN7cutlass13device_kernelINS_4gemm6kernel13GemmUniversalIN4cute5tupleIJiiiiEEENS1_10collective13CollectiveMmaINS1_35MainloopSm100TmaUmmaWarpSpecializedILi12ELi2ELi4ENS5_IJNS4_1CILi1EEESB_SB_EEEEENS5_IJNSA_ILi128EEESE_NSA_ILi64EEEEEENS_12float_e5m2_tENS5_IJSB_llEEESH_NS5_IJlSB_lEEENS4_8TiledMMAINS4_8MMA_AtomIJNS4_10MMA_TraitsINS4_19SM100_MMA_F8F6F4_SSEJSH_SH_fSE_SE_NS4_17integral_constantINS4_4UMMA5MajorELSQ_1EEENSO_ISQ_LSQ_0EEENSO_INSP_7ScaleInELST_0EEESU_EEEEEENS4_6LayoutISC_NS5_IJNSA_ILi0EEESY_SY_EEEEENS5_IJNS4_10UnderscoreES11_S11_EEEEENS4_13SM90_TMA_LOADENS4_14ComposedLayoutINS4_7SwizzleILi3ELi4ELi3EEENS4_18smem_ptr_flag_bitsILi8EEENSX_INS5_IJSE_NSA_ILi8EEEEEENS5_IJSB_SE_EEEEEEEvNS4_8identityES14_NS15_INS16_ILi2ELi4ELi3EEES19_NSX_INS5_IJS1A_SF_EEENS5_IJSF_SB_EEEEEEEvS1F_EENS_8epilogue10collective18CollectiveEpilogueINS1M_23Sm100TmaWarpSpecializedILi2ELi2ELi64ELb0ELb0EEEJSG_NS5_IJNSX_ISE_SB_EENSX_ISF_SB_EEEEESH_SJ_SH_SJ_NS1M_6fusion15FusionCallbacksIS1Q_NS1U_17LinearCombinationISH_fSH_fLNS_15FloatRoundStyleE2EEESG_S1T_JEEENS4_5SM1004TMEM4LOAD26SM100_TMEM_LOAD_32dp32b64xES14_S1K_NS4_39AutoVectorizingCopyWithAssumedAlignmentILi128EEENS4_14SM90_TMA_STOREES1K_S25_S25_EEEvvEEEEvNT_6ParamsE,(.L_x_168 - _ZN7cutlass13device_kernelINS_4gemm6kernel13GemmUniversalIN4cute5tupleIJiiiiEEENS1_10collective13CollectiveMmaINS1_35MainloopSm100TmaUmmaWarpSpecializedILi12ELi2ELi4ENS5_IJNS4_1CILi1EEESB_SB_EEEEENS5_IJNSA_ILi128EEESE_NSA_ILi64EEEEEENS_12float_e5m2_tENS5_IJSB_llEEESH_NS5_IJlSB_lEEENS4_8TiledMMAINS4_8MMA_AtomIJNS4_10MMA_TraitsINS4_19SM100_MMA_F8F6F4_SSEJSH_SH_fSE_SE_NS4_17integral_constantINS4_4UMMA5MajorELSQ_1EEENSO_ISQ_LSQ_0EEENSO_INSP_7ScaleInELST_0EEESU_EEEEEENS4_6LayoutISC_NS5_IJNSA_ILi0EEESY_SY_EEEEENS5_IJNS4_10UnderscoreES11_S11_EEEEENS4_13SM90_TMA_LOADENS4_14ComposedLayoutINS4_7SwizzleILi3ELi4ELi3EEENS4_18smem_ptr_flag_bitsILi8EEENSX_INS5_IJSE_NSA_ILi8EEEEEENS5_IJSB_SE_EEEEEEEvNS4_8identityES14_NS15_INS16_ILi2ELi4ELi3EEES19_NSX_INS5_IJS1A_SF_EEENS5_IJSF_SB_EEEEEEEvS1F_EENS_8epilogue10collective18CollectiveEpilogueINS1M_23Sm100TmaWarpSpecializedILi2ELi2ELi64ELb0ELb0EEEJSG_NS5_IJNSX_ISE_SB_EENSX_ISF_SB_EEEEESH_SJ_SH_SJ_NS1M_6fusion15FusionCallbacksIS1Q_NS1U_17LinearCombinationISH_fSH_fLNS_15FloatRoundStyleE2EEESG_S1T_JEEENS4_5SM1004TMEM4LOAD26SM100_TMEM_LOAD_32dp32b64xES14_S1K_NS4_39AutoVectorizingCopyWithAssumedAlignmentILi128EEENS4_14SM90_TMA_STOREES1K_S25_S25_EEEvvEEEEvNT_6ParamsE)
        .other          _ZN7cutlass13device_kernelINS_4gemm6kernel13GemmUniversalIN4cute5tupleIJiiiiEEENS1_10collective13CollectiveMmaINS1_35MainloopSm100TmaUmmaWarpSpecializedILi12ELi2ELi4ENS5_IJNS4_1CILi1EEESB_SB_EEEEENS5_IJNSA_ILi128EEESE_NSA_ILi64EEEEEENS_12float_e5m2_tENS5_IJSB_llEEESH_NS5_IJlSB_lEEENS4_8TiledMMAINS4_8MMA_AtomIJNS4_10MMA_TraitsINS4_19SM100_MMA_F8F6F4_SSEJSH_SH_fSE_SE_NS4_17integral_constantINS4_4UMMA5MajorELSQ_1EEENSO_ISQ_LSQ_0EEENSO_INSP_7ScaleInELST_0EEESU_EEEEEENS4_6LayoutISC_NS5_IJNSA_ILi0EEESY_SY_EEEEENS5_IJNS4_10UnderscoreES11_S11_EEEEENS4_13SM90_TMA_LOADENS4_14ComposedLayoutINS4_7SwizzleILi3ELi4ELi3EEENS4_18smem_ptr_flag_bitsILi8EEENSX_INS5_IJSE_NSA_ILi8EEEEEENS5_IJSB_SE_EEEEEEEvNS4_8identityES14_NS15_INS16_ILi2ELi4ELi3EEES19_NSX_INS5_IJS1A_SF_EEENS5_IJSF_SB_EEEEEEEvS1F_EENS_8epilogue10collective18CollectiveEpilogueINS1M_23Sm100TmaWarpSpecializedILi2ELi2ELi64ELb0ELb0EEEJSG_NS5_IJNSX_ISE_SB_EENSX_ISF_SB_EEEEESH_SJ_SH_SJ_NS1M_6fusion15FusionCallbacksIS1Q_NS1U_17LinearCombinationISH_fSH_fLNS_15FloatRoundStyleE2EEESG_S1T_JEEENS4_5SM1004TMEM4LOAD26SM100_TMEM_LOAD_32dp32b64xES14_S1K_NS4_39AutoVectorizingCopyWithAssumedAlignmentILi128EEENS4_14SM90_TMA_STOREES1K_S25_S25_EEEvvEEEEvNT_6ParamsE,@"STO_CUDA_ENTRY STV_DEFAULT"
_ZN7cutlass13device_kernelINS_4gemm6kernel13GemmUniversalIN4cute5tupleIJiiiiEEENS1_10collective13CollectiveMmaINS1_35MainloopSm100TmaUmmaWarpSpecializedILi12ELi2ELi4ENS5_IJNS4_1CILi1EEESB_SB_EEEEENS5_IJNSA_ILi128EEESE_NSA_ILi64EEEEEENS_12float_e5m2_tENS5_IJSB_llEEESH_NS5_IJlSB_lEEENS4_8TiledMMAINS4_8MMA_AtomIJNS4_10MMA_TraitsINS4_19SM100_MMA_F8F6F4_SSEJSH_SH_fSE_SE_NS4_17integral_constantINS4_4UMMA5MajorELSQ_1EEENSO_ISQ_LSQ_0EEENSO_INSP_7ScaleInELST_0EEESU_EEEEEENS4_6LayoutISC_NS5_IJNSA_ILi0EEESY_SY_EEEEENS5_IJNS4_10UnderscoreES11_S11_EEEEENS4_13SM90_TMA_LOADENS4_14ComposedLayoutINS4_7SwizzleILi3ELi4ELi3EEENS4_18smem_ptr_flag_bitsILi8EEENSX_INS5_IJSE_NSA_ILi8EEEEEENS5_IJSB_SE_EEEEEEEvNS4_8identityES14_NS15_INS16_ILi2ELi4ELi3EEES19_NSX_INS5_IJS1A_SF_EEENS5_IJSF_SB_EEEEEEEvS1F_EENS_8epilogue10collective18CollectiveEpilogueINS1M_23Sm100TmaWarpSpecializedILi2ELi2ELi64ELb0ELb0EEEJSG_NS5_IJNSX_ISE_SB_EENSX_ISF_SB_EEEEESH_SJ_SH_SJ_NS1M_6fusion15FusionCallbacksIS1Q_NS1U_17LinearCombinationISH_fSH_fLNS_15FloatRoundStyleE2EEESG_S1T_JEEENS4_5SM1004TMEM4LOAD26SM100_TMEM_LOAD_32dp32b64xES14_S1K_NS4_39AutoVectorizingCopyWithAssumedAlignmentILi128EEENS4_14SM90_TMA_STOREES1K_S25_S25_EEEvvEEEEvNT_6ParamsE:
[----:B------:R-:W1:Y:S01]  /*0000*/  LDC R1, c[0x0][0x37c] ;  /* 0x0000df00ff017b82 */ /* 0x000e620000000800 */
[----:B------:R-:W2:Y:S01]  /*0010*/  S2R R189, SR_TID.X ;  /* 0x0000000000bd7919 */ /* 0x000ea20000002100 */
[----:B------:R-:W3:Y:S01]  /*0020*/  LDCU.64 UR4, c[0x0][0x890] ;  /* 0x00011200ff0477ac */ /* 0x000ee20008000a00 */
[----:B------:R-:W-:Y:S02]  /*0030*/  PRMT R171, RZ, 0x7610, R171 ;  /* 0x00007610ffab7816 */ /* 0x000fe400000000ab */
[----:B------:R-:W-:Y:S01]  /*0040*/  ELECT P5, URZ, PT ;  /* 0x0000000000ff782f */ /* 0x000fe200038a0000 */
[----:B------:R-:W4:Y:S01]  /*0050*/  LDCU.64 UR46, c[0x0][0x358] ;  /* 0x00006b00ff2e77ac */ /* 0x000f220008000a00 */
[----:B---3--:R-:W-:-:S04]  /*0060*/  UISETP.NE.U32.AND UP0, UPT, UR4, URZ, UPT ;  /* 0x000000ff0400728c */ /* 0x008fc8000bf05070 */
[----:B------:R-:W-:Y:S01]  /*0070*/  UISETP.NE.AND.EX UP0, UPT, UR5, URZ, UPT, UP0 ;  /* 0x000000ff0500728c */ /* 0x000fe2000bf05300 */
[----:B--2---:R-:W-:-:S05]  /*0080*/  SHF.R.U32.HI R173, RZ, 0x5, R189 ;  /* 0x00000005ffad7819 */ /* 0x004fca00000116bd */
[----:B------:R-:W2:Y:S02]  /*0090*/  SHFL.IDX PT, R0, R173, RZ, 0x1f ;  /* 0x00001fffad007589 */ /* 0x000ea400000e0000 */
[----:B--2---:R-:W-:Y:S01]  /*00a0*/  R2UR UR8, R0 ;  /* 0x00000000000872ca */ /* 0x004fe200000e0000 */
[----:B-1--4-:R-:W-:-:S14]  /*00b0*/  BRA.U UP0, `(.L_x_0) ;  /* 0x00000001002c7547 */ /* 0x012fdc000b800000 */
[----:B------:R-:W1:Y:S02]  /*00c0*/  LDCU.64 UR6, c[0x0][0x888] ;  /* 0x00011100ff0677ac */ /* 0x000e640008000a00 */
[----:B-1----:R-:W-:-:S04]  /*00d0*/  UISETP.NE.U32.AND UP0, UPT, UR6, URZ, UPT ;  /* 0x000000ff0600728c */ /* 0x002fc8000bf05070 */
[----:B------:R-:W-:-:S09]  /*00e0*/  UISETP.NE.AND.EX UP0, UPT, UR7, URZ, UPT, UP0 ;  /* 0x000000ff0700728c */ /* 0x000fd2000bf05300 */
[----:B------:R-:W-:Y:S05]  /*00f0*/  BRA.U !UP0, `(.L_x_1) ;  /* 0x0000000108107547 */ /* 0x000fea000b800000 */
[----:B------:R-:W1:Y:S02]  /*0100*/  LDC.64 R2, c[0x0][0x888] ;  /* 0x00022200ff027b82 */ /* 0x000e640000000a00 */
[----:B-1----:R1:W5:Y:S01]  /*0110*/  LDG.E R81, desc[UR46][R2.64] ;  /* 0x0000002e02517981 */ /* 0x002362000c1e1900 */
[----:B------:R-:W-:Y:S01]  /*0120*/  HFMA2 R171, -RZ, RZ, 0, 5.9604644775390625e-08 ;  /* 0x00000001ffab7431 */ /* 0x000fe200000001ff */
[----:B------:R-:W-:Y:S05]  /*0130*/  BRA `(.L_x_0) ;  /* 0x00000000000c7947 */ /* 0x000fea0003800000 */
.L_x_1:
[----:B------:R-:W1:Y:S01]  /*0140*/  LDCU UR6, c[0x0][0x880] ;  /* 0x00011000ff0677ac */ /* 0x000e620008000800 */
[----:B------:R-:W-:Y:S01]  /*0150*/  HFMA2 R171, -RZ, RZ, 0, 5.9604644775390625e-08 ;  /* 0x00000001ffab7431 */ /* 0x000fe200000001ff */
[----:B-1----:R-:W-:-:S07]  /*0160*/  MOV R81, UR6 ;  /* 0x0000000600517c02 */ /* 0x002fce0008000f00 */
.L_x_0:
[----:B------:R-:W2:Y:S02]  /*0170*/  LDCU.64 UR6, c[0x0][0x8b0] ;  /* 0x00011600ff0677ac */ /* 0x000ea40008000a00 */
[----:B--2---:R-:W-:-:S04]  /*0180*/  UISETP.NE.U32.AND UP0, UPT, UR6, URZ, UPT ;  /* 0x000000ff0600728c */ /* 0x004fc8000bf05070 */
[----:B------:R-:W-:-:S09]  /*0190*/  UISETP.NE.AND.EX UP0, UPT, UR7, URZ, UPT, UP0 ;  /* 0x000000ff0700728c */ /* 0x000fd2000bf05300 */
[----:B------:R-:W-:Y:S05]  /*01a0*/  BRA.U UP0, `(.L_x_2) ;  /* 0x0000000100247547 */ /* 0x000fea000b800000 */
[----:B------:R-:W2:Y:S02]  /*01b0*/  LDCU.64 UR6, c[0x0][0x8a8] ;  /* 0x00011500ff0677ac */ /* 0x000ea40008000a00 */
[----:B--2---:R-:W-:-:S04]  /*01c0*/  UISETP.NE.U32.AND UP0, UPT, UR6, URZ, UPT ;  /* 0x000000ff0600728c */ /* 0x004fc8000bf05070 */
[----:B------:R-:W-:-:S09]  /*01d0*/  UISETP.NE.AND.EX UP0, UPT, UR7, URZ, UPT, UP0 ;  /* 0x000000ff0700728c */ /* 0x000fd2000bf05300 */
[----:B------:R-:W-:Y:S05]  /*01e0*/  BRA.U !UP0, `(.L_x_3) ;  /* 0x00000001080c7547 */ /* 0x000fea000b800000 */
[----:B------:R-:W2:Y:S02]  /*01f0*/  LDC.64 R78, c[0x0][0x8a8] ;  /* 0x00022a00ff4e7b82 */ /* 0x000ea40000000a00 */
[----:B--2---:R2:W5:Y:S01]  /*0200*/  LDG.E R78, desc[UR46][R78.64] ;  /* 0x0000002e4e4e7981 */ /* 0x004562000c1e1900 */
[----:B------:R-:W-:Y:S05]  /*0210*/  BRA `(.L_x_2) ;  /* 0x0000000000087947 */ /* 0x000fea0003800000 */
.L_x_3:
[----:B------:R-:W2:Y:S02]  /*0220*/  LDCU UR6, c[0x0][0x8a0] ;  /* 0x00011400ff0677ac */ /* 0x000ea40008000800 */
[----:B--2---:R-:W-:Y:S02]  /*0230*/  MOV R78, UR6 ;  /* 0x00000006004e7c02 */ /* 0x004fe40008000f00 */
.L_x_2:
[----:B------:R-:W-:Y:S01]  /*0240*/  IMAD.U32 R0, RZ, RZ, UR8 ;  /* 0x00000008ff007e24 */ /* 0x000fe2000f8e00ff */
[----:B------:R-:W-:Y:S04]  /*0250*/  BSSY.RECONVERGENT B0, `(.L_x_4) ;  /* 0x000000c000007945 */ /* 0x000fe80003800200 */
[C---:B------:R-:W-:Y:S02]  /*0260*/  ISETP.NE.OR P1, PT, R0.reuse, 0x1, !P5 ;  /* 0x000000010000780c */ /* 0x040fe40006f25670 */
[----:B------:R-:W-:-:S11]  /*0270*/  ISETP.NE.OR P0, PT, R0, 0x3, !P5 ;  /* 0x000000030000780c */ /* 0x000fd60006f05670 */
[----:B------:R-:W-:Y:S05]  /*0280*/  @P1 BRA `(.L_x_5) ;  /* 0x0000000000201947 */ /* 0x000fea0003800000 */
[----:B------:R-:W3:Y:S02]  /*0290*/  LDCU.64 UR6, c[0x0][0x348] ;  /* 0x00006900ff0677ac */ /* 0x000ee40008000a00 */
[----:B---3--:R-:W-:Y:S02]  /*02a0*/  UIADD3 UR10, UP1, UPT, UR6, 0x80, URZ ;  /* 0x00000080060a7890 */ /* 0x008fe4000ff3e0ff */
[----:B------:R-:W-:Y:S02]  /*02b0*/  UIADD3 UR6, UP0, UPT, UR6, 0x180, URZ ;  /* 0x0000018006067890 */ /* 0x000fe4000ff1e0ff */
[----:B------:R-:W-:Y:S02]  /*02c0*/  UIADD3.X UR11, UPT, UPT, URZ, UR7, URZ, UP1, !UPT ;  /* 0x00000007ff0b7290 */ /* 0x000fe40008ffe4ff */
[----:B------:R-:W-:-:S07]  /*02d0*/  UIADD3.X UR7, UPT, UPT, URZ, UR7, URZ, UP0, !UPT ;  /* 0x00000007ff077290 */ /* 0x000fce00087fe4ff */
[----:B------:R3:W-:Y:S02]  /*02e0*/  UTMACCTL.PF [UR10] ;  /* 0x000000000a0079b9 */ /* 0x0007e40008040000 */
[----:B------:R3:W-:Y:S02]  /*02f0*/  UTMACCTL.PF [UR6] ;  /* 0x00000000060079b9 */ /* 0x0007e40008040000 */
[----:B---3--:R-:W-:Y:S01]  /*0300*/  NOP ;  /* 0x0000000000007918 */ /* 0x008fe20000000000 */
.L_x_5:
[----:B------:R-:W-:Y:S05]  /*0310*/  BSYNC.RECONVERGENT B0 ;  /* 0x0000000000007941 */ /* 0x000fea0003800200 */
.L_x_4:
[----:B------:R-:W-:Y:S04]  /*0320*/  BSSY.RECONVERGENT B0, `(.L_x_6) ;  /* 0x000000a000007945 */ /* 0x000fe80003800200 */
        /* <DEDUP_REMOVED lines=9> */
.L_x_7:
[----:B------:R-:W-:Y:S05]  /*03c0*/  BSYNC.RECONVERGENT B0 ;  /* 0x0000000000007941 */ /* 0x000fea0003800200 */
.L_x_6:
[----:B------:R-:W3:Y:S01]  /*03d0*/  LDCU.64 UR6, c[0x0][0x888] ;  /* 0x00011100ff0677ac */ /* 0x000ee20008000a00 */
[----:B------:R-:W-:Y:S02]  /*03e0*/  UISETP.EQ.U32.AND UP1, UPT, UR4, URZ, UPT ;  /* 0x000000ff0400728c */ /* 0x000fe4000bf22070 */
[----:B------:R-:W-:Y:S02]  /*03f0*/  UPLOP3.LUT UP2, UPT, UPT, UPT, UPT, 0x80, 0x8 ;  /* 0x000000000008789c */ /* 0x000fe40003f4f070 */
[----:B---3--:R-:W-:-:S04]  /*0400*/  UISETP.NE.U32.AND UP0, UPT, UR6, URZ, UPT ;  /* 0x000000ff0600728c */ /* 0x008fc8000bf05070 */
[----:B------:R-:W-:-:S04]  /*0410*/  UISETP.NE.AND.EX UP0, UPT, UR7, URZ, UPT, UP0 ;  /* 0x000000ff0700728c */ /* 0x000fc8000bf05300 */
[----:B------:R-:W-:-:S04]  /*0420*/  UISETP.EQ.OR.EX UP3, UPT, UR5, URZ, !UP0, UP1 ;  /* 0x000000ff0500728c */ /* 0x000fc8000c762710 */
[----:B------:R-:W-:-:S05]  /*0430*/  UP2UR UR50, UPR, URZ, 0x8 ;  /* 0x00000008ff327883 */ /* 0x000fca0008000000 */
[----:B------:R-:W-:Y:S07]  /*0440*/  BRA.U !UP3, `(.L_x_8) ;  /* 0x000000010b207547 */ /* 0x000fee000b800000 */
[----:B------:R-:W-:Y:S01]  /*0450*/  UISETP.NE.U32.AND UP2, UPT, UR4, URZ, UPT ;  /* 0x000000ff0400728c */ /* 0x000fe2000bf45070 */
[----:B-----5:R-:W-:Y:S01]  /*0460*/  FSETP.NEU.AND P0, PT, R81, RZ, PT ;  /* 0x000000ff5100720b */ /* 0x020fe20003f0d000 */
[----:B------:R-:W-:Y:S02]  /*0470*/  USEL UR4, URZ, 0xffffffff, UP0 ;  /* 0xffffffffff047887 */ /* 0x000fe40008000000 */
[----:B------:R-:W-:-:S10]  /*0480*/  UISETP.NE.AND.EX UP2, UPT, UR5, URZ, UPT, UP2 ;  /* 0x000000ff0500728c */ /* 0x000fd4000bf45320 */
[----:B------:R-:W-:Y:S01]  /*0490*/  VOTEU.ANY UP1, P0 ;  /* 0x0000000000ff7886 */ /* 0x000fe20000020100 */
[----:B------:R-:W-:-:S04]  /*04a0*/  @!UP2 USEL UR4, URZ, 0xffffffff, UP1 ;  /* 0xffffffffff04a887 */ /* 0x000fc80008800000 */
[----:B------:R-:W-:-:S04]  /*04b0*/  ULOP3.LUT UR4, UR4, 0x1, URZ, 0xc0, !UPT ;  /* 0x0000000104047892 */ /* 0x000fc8000f8ec0ff */
[----:B------:R-:W-:-:S11]  /*04c0*/  UISETP.NE.U32.AND UP2, UPT, UR4, 0x1, UPT ;  /* 0x000000010400788c */ /* 0x000fd6000bf45070 */
.L_x_8:
[----:B-1----:R-:W1:Y:S01]  /*04d0*/  SHFL.IDX PT, R2, R173, RZ, 0x1f ;  /* 0x00001fffad027589 */ /* 0x002e6200000e0000 */
[----:B------:R-:W-:-:S04]  /*04e0*/  UISETP.NE.AND UP1, UPT, UR8, 0x2, UPT ;  /* 0x000000020800788c */ /* 0x000fc8000bf25270 */
[----:B------:R-:W-:Y:S01]  /*04f0*/  USEL UR6, URZ, 0x1, UP1 ;  /* 0x00000001ff067887 */ /* 0x000fe20008800000 */
[----:B-1----:R-:W-:-:S13]  /*0500*/  ISETP.NE.AND P0, PT, R2, RZ, PT ;  /* 0x000000ff0200720c */ /* 0x002fda0003f05270 */
[----:B------:R-:W-:Y:S05]  /*0510*/  @P0 BRA `(.L_x_9) ;  /* 0x0000000000940947 */ /* 0x000fea0003800000 */
[----:B------:R-:W-:Y:S01]  /*0520*/  ELECT P0, URZ, PT ;  /* 0x0000000000ff782f */ /* 0x000fe20003800000 */
[----:B------:R-:W-:-:S12]  /*0530*/  BSSY.RECONVERGENT B0, `(.L_x_9) ;  /* 0x0000023000007945 */ /* 0x000fd80003800200 */
[----:B------:R-:W-:Y:S05]  /*0540*/  @!P0 BRA `(.L_x_10) ;  /* 0x0000000000848947 */ /* 0x000fea0003800000 */
[----:B------:R-:W1:Y:S01]  /*0550*/  S2UR UR5, SR_CgaCtaId ;  /* 0x00000000000579c3 */ /* 0x000e620000008800 */
[----:B------:R-:W-:Y:S01]  /*0560*/  UMOV UR7, 0x400 ;  /* 0x0000040000077882 */ /* 0x000fe20000000000 */
[----:B------:R-:W-:Y:S02]  /*0570*/  UMOV UR4, 0x1 ;  /* 0x0000000100047882 */ /* 0x000fe40000000000 */
[----:B------:R-:W-:-:S04]  /*0580*/  UIADD3 UR10, UPT, UPT, -UR4, 0x100000, URZ ;  /* 0x00100000040a7890 */ /* 0x000fc8000fffe1ff */
[----:B------:R-:W-:Y:S02]  /*0590*/  USHF.L.U32 UR11, UR10, 0xb, URZ ;  /* 0x0000000b0a0b7899 */ /* 0x000fe400080006ff */
[----:B------:R-:W-:Y:S02]  /*05a0*/  USHF.L.U32 UR10, UR10, 0x1, URZ ;  /* 0x000000010a0a7899 */ /* 0x000fe400080006ff */
[----:B-1----:R-:W-:Y:S01]  /*05b0*/  ULEA UR5, UR5, UR7, 0x18 ;  /* 0x0000000705057291 */ /* 0x002fe2000f8ec0ff */
[----:B------:R-:W1:Y:S11]  /*05c0*/  FENCE.VIEW.ASYNC.S ;  /* 0x00000000000073c6 */ /* 0x000e760000000000 */
[----:B-1----:R1:W3:Y:S01]  /*05d0*/  SYNCS.EXCH.64 URZ, [UR5], UR10 ;  /* 0x0000000a05ff75b2 */ /* 0x0022e20008000100 */
[----:B------:R1:W4:Y:S01]  /*05e0*/  SYNCS.EXCH.64 URZ, [UR5+0x60], UR10 ;  /* 0x0000600a05ff75b2 */ /* 0x0003220008000100 */
[----:B------:R1:W1:Y:S01]  /*05f0*/  SYNCS.EXCH.64 URZ, [UR5+0x8], UR10 ;  /* 0x0000080a05ff75b2 */ /* 0x0002620008000100 */
        /* <DEDUP_REMOVED lines=21> */
[----:B---3--:R-:W-:Y:S01]  /*0750*/  NOP ;  /* 0x0000000000007918 */ /* 0x008fe20000000000 */
.L_x_10:
[----:B-1----:R-:W-:Y:S05]  /*0760*/  BSYNC.RECONVERGENT B0 ;  /* 0x0000000000007941 */ /* 0x002fea0003800200 */
.L_x_9:
[----:B------:R-:W1:Y:S01]  /*0770*/  SHFL.IDX PT, R2, R173, RZ, 0x1f ;  /* 0x00001fffad027589 */ /* 0x000e6200000e0000 */
[----:B------:R-:W-:Y:S01]  /*0780*/  NOP ;  /* 0x0000000000007918 */ /* 0x000fe20000000000 */
[----:B-1----:R-:W-:-:S13]  /*0790*/  ISETP.NE.AND P0, PT, R2, 0x1, PT ;  /* 0x000000010200780c */ /* 0x002fda0003f05270 */
[----:B------:R-:W-:Y:S05]  /*07a0*/  @P0 BRA `(.L_x_11) ;  /* 0x0000000000480947 */ /* 0x000fea0003800000 */
[----:B------:R-:W1:Y:S01]  /*07b0*/  S2UR UR7, SR_CgaCtaId ;  /* 0x00000000000779c3 */ /* 0x000e620000008800 */
[----:B------:R-:W-:Y:S01]  /*07c0*/  UMOV UR9, 0x400 ;  /* 0x0000040000097882 */ /* 0x000fe20000000000 */
[----:B------:R-:W-:Y:S01]  /*07d0*/  UMOV UR5, 0x20 ;  /* 0x0000002000057882 */ /* 0x000fe20000000000 */
[----:B------:R-:W-:Y:S01]  /*07e0*/  UMOV UR4, 0x80 ;  /* 0x0000008000047882 */ /* 0x000fe20000000000 */
[----:B------:R-:W-:-:S04]  /*07f0*/  UIADD3 UR10, UPT, UPT, -UR5, 0x100000, URZ ;  /* 0x00100000050a7890 */ /* 0x000fc8000fffe1ff */
[----:B------:R-:W-:Y:S02]  /*0800*/  USHF.L.U32 UR11, UR10, 0xb, URZ ;  /* 0x0000000b0a0b7899 */ /* 0x000fe400080006ff */
[----:B------:R-:W-:Y:S02]  /*0810*/  USHF.L.U32 UR10, UR10, 0x1, URZ ;  /* 0x000000010a0a7899 */ /* 0x000fe400080006ff */
[----:B------:R-:W-:-:S04]  /*0820*/  UIADD3 UR4, UPT, UPT, -UR4, 0x100000, URZ ;  /* 0x0010000004047890 */ /* 0x000fc8000fffe1ff */
[----:B------:R-:W-:Y:S02]  /*0830*/  USHF.L.U32 UR5, UR4, 0xb, URZ ;  /* 0x0000000b04057899 */ /* 0x000fe400080006ff */
[----:B------:R-:W-:Y:S01]  /*0840*/  USHF.L.U32 UR4, UR4, 0x1, URZ ;  /* 0x0000000104047899 */ /* 0x000fe200080006ff */
[----:B------:R-:W-:Y:S01]  /*0850*/  ELECT P0, URZ, PT ;  /* 0x0000000000ff782f */ /* 0x000fe20003800000 */
[----:B-1----:R-:W-:Y:S01]  /*0860*/  ULEA UR7, UR7, UR9, 0x18 ;  /* 0x0000000907077291 */ /* 0x002fe2000f8ec0ff */
[----:B------:R-:W1:Y:S11]  /*0870*/  FENCE.VIEW.ASYNC.S ;  /* 0x00000000000073c6 */ /* 0x000e760000000000 */
[----:B-1----:R1:W3:Y:S01]  /*0880*/  SYNCS.EXCH.64 URZ, [UR7+0xc0], UR10 ;  /* 0x0000c00a07ff75b2 */ /* 0x0022e20008000100 */
[----:B------:R1:W1:Y:S01]  /*0890*/  SYNCS.EXCH.64 URZ, [UR7+0xd0], UR4 ;  /* 0x0000d00407ff75b2 */ /* 0x0002620008000100 */
[----:B------:R1:W1:Y:S01]  /*08a0*/  SYNCS.EXCH.64 URZ, [UR7+0xc8], UR10 ;  /* 0x0000c80a07ff75b2 */ /* 0x0002620008000100 */
[----:B------:R1:W1:Y:S01]  /*08b0*/  SYNCS.EXCH.64 URZ, [UR7+0xd8], UR4 ;  /* 0x0000d80407ff75b2 */ /* 0x0002620008000100 */
[----:B------:R-:W-:Y:S01]  /*08c0*/  NOP ;  /* 0x0000000000007918 */ /* 0x000fe20000000000 */
.L_x_11:
[----:B------:R-:W2:Y:S01]  /*08d0*/  SHFL.IDX PT, R2, R173, RZ, 0x1f ;  /* 0x00001fffad027589 */ /* 0x000ea200000e0000 */
[----:B------:R-:W-:Y:S01]  /*08e0*/  NOP ;  /* 0x0000000000007918 */ /* 0x000fe20000000000 */
[----:B--2---:R-:W-:-:S13]  /*08f0*/  ISETP.NE.AND P0, PT, R2, 0x3, PT ;  /* 0x000000030200780c */ /* 0x004fda0003f05270 */
[----:B------:R-:W-:Y:S05]  /*0900*/  @P0 BRA `(.L_x_12) ;  /* 0x0000000000300947 */ /* 0x000fea0003800000 */
[----:B-1----:R-:W1:Y:S01]  /*0910*/  S2UR UR5, SR_CgaCtaId ;  /* 0x00000000000579c3 */ /* 0x002e620000008800 */
[----:B------:R-:W-:Y:S01]  /*0920*/  UMOV UR7, 0x400 ;  /* 0x0000040000077882 */ /* 0x000fe20000000000 */
[----:B------:R-:W-:Y:S01]  /*0930*/  UMOV UR4, 0x20 ;  /* 0x0000002000047882 */ /* 0x000fe20000000000 */
[----:B------:R-:W-:Y:S01]  /*0940*/  ELECT P0, URZ, PT ;  /* 0x0000000000ff782f */ /* 0x000fe20003800000 */
[----:B------:R-:W-:-:S04]  /*0950*/  UIADD3 UR10, UPT, UPT, -UR4, 0x100000, URZ ;  /* 0x00100000040a7890 */ /* 0x000fc8000fffe1ff */
[----:B------:R-:W-:Y:S02]  /*0960*/  USHF.L.U32 UR11, UR10, 0xb, URZ ;  /* 0x0000000b0a0b7899 */ /* 0x000fe400080006ff */
[----:B------:R-:W-:Y:S02]  /*0970*/  USHF.L.U32 UR10, UR10, 0x1, URZ ;  /* 0x000000010a0a7899 */ /* 0x000fe400080006ff */
[----:B-1----:R-:W-:Y:S01]  /*0980*/  ULEA UR5, UR5, UR7, 0x18 ;  /* 0x0000000705057291 */ /* 0x002fe2000f8ec0ff */
[----:B------:R-:W1:Y:S11]  /*0990*/  FENCE.VIEW.ASYNC.S ;  /* 0x00000000000073c6 */ /* 0x000e760000000000 */
[----:B-1----:R2:W1:Y:S01]  /*09a0*/  SYNCS.EXCH.64 URZ, [UR5+0xe0], UR10 ;  /* 0x0000e00a05ff75b2 */ /* 0x0024620008000100 */
[----:B------:R2:W1:Y:S02]  /*09b0*/  SYNCS.EXCH.64 URZ, [UR5+0xe8], UR10 ;  /* 0x0000e80a05ff75b2 */ /* 0x0004640008000100 */
[----:B--2---:R-:W-:Y:S01]  /*09c0*/  NOP ;  /* 0x0000000000007918 */ /* 0x004fe20000000000 */
.L_x_12:
[----:B------:R-:W2:Y:S01]  /*09d0*/  SHFL.IDX PT, R2, R173, RZ, 0x1f ;  /* 0x00001fffad027589 */ /* 0x000ea200000e0000 */
[----:B------:R-:W-:Y:S01]  /*09e0*/  NOP ;  /* 0x0000000000007918 */ /* 0x000fe20000000000 */
[----:B--2---:R-:W-:-:S13]  /*09f0*/  ISETP.NE.AND P0, PT, R2, 0x4, PT ;  /* 0x000000040200780c */ /* 0x004fda0003f05270 */
[----:B------:R-:W-:Y:S05]  /*0a00*/  @P0 BRA `(.L_x_13) ;  /* 0x00000000004c0947 */ /* 0x000fea0003800000 */
[----:B-1----:R-:W1:Y:S01]  /*0a10*/  S2UR UR5, SR_CgaCtaId ;  /* 0x00000000000579c3 */ /* 0x002e620000008800 */
[----:B------:R-:W-:Y:S01]  /*0a20*/  UMOV UR9, 0x100 ;  /* 0x0000010000097882 */ /* 0x000fe20000000000 */
[----:B------:R-:W-:Y:S01]  /*0a30*/  UMOV UR7, 0x400 ;  /* 0x0000040000077882 */ /* 0x000fe20000000000 */
[----:B------:R-:W-:Y:S01]  /*0a40*/  USEL UR9, UR9, 0xe0, UP2 ;  /* 0x000000e009097887 */ /* 0x000fe20009000000 */
[----:B------:R-:W-:Y:S01]  /*0a50*/  UMOV UR4, 0x1 ;  /* 0x0000000100047882 */ /* 0x000fe20000000000 */
[----:B------:R-:W-:Y:S01]  /*0a60*/  ELECT P0, URZ, PT ;  /* 0x0000000000ff782f */ /* 0x000fe20003800000 */
[----:B------:R-:W-:-:S04]  /*0a70*/  UIADD3 UR10, UPT, UPT, -UR4, 0x100000, URZ ;  /* 0x00100000040a7890 */ /* 0x000fc8000fffe1ff */
[----:B------:R-:W-:Y:S02]  /*0a80*/  USHF.L.U32 UR11, UR10, 0xb, URZ ;  /* 0x0000000b0a0b7899 */ /* 0x000fe400080006ff */
[----:B------:R-:W-:Y:S02]  /*0a90*/  USHF.L.U32 UR10, UR10, 0x1, URZ ;  /* 0x000000010a0a7899 */ /* 0x000fe400080006ff */
[----:B------:R-:W-:-:S04]  /*0aa0*/  UIADD3 UR12, UPT, UPT, -UR9, 0x100000, URZ ;  /* 0x00100000090c7890 */ /* 0x000fc8000fffe1ff */
[----:B------:R-:W-:Y:S02]  /*0ab0*/  USHF.L.U32 UR13, UR12, 0xb, URZ ;  /* 0x0000000b0c0d7899 */ /* 0x000fe400080006ff */
[----:B------:R-:W-:Y:S02]  /*0ac0*/  USHF.L.U32 UR12, UR12, 0x1, URZ ;  /* 0x000000010c0c7899 */ /* 0x000fe400080006ff */
[----:B-1----:R-:W-:Y:S01]  /*0ad0*/  ULEA UR5, UR5, UR7, 0x18 ;  /* 0x0000000705057291 */ /* 0x002fe2000f8ec0ff */
[----:B------:R-:W1:Y:S11]  /*0ae0*/  FENCE.VIEW.ASYNC.S ;  /* 0x00000000000073c6 */ /* 0x000e760000000000 */
[----:B-1----:R2:W1:Y:S01]  /*0af0*/  SYNCS.EXCH.64 URZ, [UR5+0xf0], UR10 ;  /* 0x0000f00a05ff75b2 */ /* 0x0024620008000100 */
[----:B------:R2:W1:Y:S01]  /*0b00*/  SYNCS.EXCH.64 URZ, [UR5+0x100], UR12 ;  /* 0x0001000c05ff75b2 */ /* 0x0004620008000100 */
[----:B------:R2:W1:Y:S01]  /*0b10*/  SYNCS.EXCH.64 URZ, [UR5+0xf8], UR10 ;  /* 0x0000f80a05ff75b2 */ /* 0x0004620008000100 */
[----:B------:R2:W1:Y:S02]  /*0b20*/  SYNCS.EXCH.64 URZ, [UR5+0x108], UR12 ;  /* 0x0001080c05ff75b2 */ /* 0x0004640008000100 */
[----:B--2---:R-:W-:Y:S01]  /*0b30*/  NOP ;  /* 0x0000000000007918 */ /* 0x004fe20000000000 */
.L_x_13:
[----:B------:R-:W2:Y:S01]  /*0b40*/  SHFL.IDX PT, R2, R173, RZ, 0x1f ;  /* 0x00001fffad027589 */ /* 0x000ea200000e0000 */
[----:B------:R-:W-:Y:S01]  /*0b50*/  NOP ;  /* 0x0000000000007918 */ /* 0x000fe20000000000 */
[----:B--2---:R-:W-:-:S13]  /*0b60*/  ISETP.NE.AND P0, PT, R2, 0x5, PT ;  /* 0x000000050200780c */ /* 0x004fda0003f05270 */
[----:B------:R-:W-:Y:S05]  /*0b70*/  @P0 BRA `(.L_x_14) ;  /* 0x0000000000580947 */ /* 0x000fea0003800000 */
[----:B-1----:R-:W1:Y:S01]  /*0b80*/  S2UR UR7, SR_CgaCtaId ;  /* 0x00000000000779c3 */ /* 0x002e620000008800 */
        /* <DEDUP_REMOVED lines=12> */
[----:B-1----:R2:W1:Y:S01]  /*0c50*/  SYNCS.EXCH.64 URZ, [UR7+0x110], UR10 ;  /* 0x0001100a07ff75b2 */ /* 0x0024620008000100 */
[----:B------:R2:W1:Y:S01]  /*0c60*/  SYNCS.EXCH.64 URZ, [UR7+0x130], UR4 ;  /* 0x0001300407ff75b2 */ /* 0x0004620008000100 */
[----:B------:R2:W1:Y:S01]  /*0c70*/  SYNCS.EXCH.64 URZ, [UR7+0x118], UR10 ;  /* 0x0001180a07ff75b2 */ /* 0x0004620008000100 */
[----:B------:R2:W1:Y:S01]  /*0c80*/  SYNCS.EXCH.64 URZ, [UR7+0x138], UR4 ;  /* 0x0001380407ff75b2 */ /* 0x0004620008000100 */
[----:B------:R2:W1:Y:S01]  /*0c90*/  SYNCS.EXCH.64 URZ, [UR7+0x120], UR10 ;  /* 0x0001200a07ff75b2 */ /* 0x0004620008000100 */
[----:B------:R2:W1:Y:S01]  /*0ca0*/  SYNCS.EXCH.64 URZ, [UR7+0x140], UR4 ;  /* 0x0001400407ff75b2 */ /* 0x0004620008000100 */
[----:B------:R2:W1:Y:S01]  /*0cb0*/  SYNCS.EXCH.64 URZ, [UR7+0x128], UR10 ;  /* 0x0001280a07ff75b2 */ /* 0x0004620008000100 */
[----:B------:R2:W1:Y:S02]  /*0cc0*/  SYNCS.EXCH.64 URZ, [UR7+0x148], UR4 ;  /* 0x0001480407ff75b2 */ /* 0x0004640008000100 */
[----:B--2---:R-:W-:Y:S01]  /*0cd0*/  NOP ;  /* 0x0000000000007918 */ /* 0x004fe20000000000 */
.L_x_14:
        /* <DEDUP_REMOVED lines=18> */
.L_x_15:
[----:B-1----:R-:W1:Y:S01]  /*0e00*/  S2UR UR5, SR_CTAID.X ;  /* 0x00000000000579c3 */ /* 0x002e620000002500 */
[----:B------:R-:W-:-:S05]  /*0e10*/  CS2R.32 R170, SR_CgaSize ;  /* 0x0000000000aa7805 */ /* 0x000fca0000008a00 */
[----:B------:R-:W-:-:S05]  /*0e20*/  IMAD R170, R170, -0xa0, RZ ;  /* 0xffffff60aaaa7824 */ /* 0x000fca00078e02ff */
[----:B------:R-:W-:-:S14]  /*0e30*/  R2UR UR9, R170 ;  /* 0x00000000aa0972ca */ /* 0x000fdc00000e0000 */
[----:B------:R-:W2:Y:S01]  /*0e40*/  LDCU UR9, c[0x0][UR9+0x2b0] ;  /* 0x00005600090977ac */ /* 0x000ea20008000800 */
[----:B------:R-:W-:Y:S01]  /*0e50*/  NOP ;  /* 0x0000000000007918 */ /* 0x000fe20000000000 */
[----:B------:R-:W-:-:S05]  /*0e60*/  CS2R.32 R170, SR_CgaSize ;  /* 0x0000000000aa7805 */ /* 0x000fca0000008a00 */
[----:B------:R-:W-:-:S05]  /*0e70*/  IMAD R170, R170, -0xa0, RZ ;  /* 0xffffff60aaaa7824 */ /* 0x000fca00078e02ff */
[----:B------:R-:W-:-:S14]  /*0e80*/  R2UR UR7, R170 ;  /* 0x00000000aa0772ca */ /* 0x000fdc00000e0000 */
[----:B------:R-:W3:Y:S01]  /*0e90*/  LDCU UR7, c[0x0][UR7+0x2b4] ;  /* 0x00005680070777ac */ /* 0x000ee20008000800 */
[----:B------:R-:W4:Y:S08]  /*0ea0*/  S2UR UR4, SR_CTAID.Y ;  /* 0x00000000000479c3 */ /* 0x000f300000002600 */
[----:B------:R-:W3:Y:S01]  /*0eb0*/  LDC R9, c[0x0][0xb24] ;  /* 0x0002c900ff097b82 */ /* 0x000ee20000000800 */
[----:B-1----:R-:W-:-:S02]  /*0ec0*/  I2FP.F32.U32 R5, UR5 ;  /* 0x0000000500057c45 */ /* 0x002fc40008201000 */
[----:B------:R-:W-:-:S05]  /*0ed0*/  CS2R.32 R3, SR_CgaSize ;  /* 0x0000000000037805 */ /* 0x000fca0000008a00 */
[----:B------:R-:W-:-:S06]  /*0ee0*/  IMAD R3, R3, -0xa0, RZ ;  /* 0xffffff6003037824 */ /* 0x000fcc00078e02ff */
[----:B------:R-:W1:Y:S01]  /*0ef0*/  LDC R3, c[0x0][R3+0x2a0] ;  /* 0x0000a80003037b82 */ /* 0x000e620000000800 */
[----:B------:R-:W-:Y:S01]  /*0f00*/  MOV R21, UR5 ;  /* 0x0000000500157c02 */ /* 0x000fe20008000f00 */
[----:B--2---:R-:W-:Y:S01]  /*0f10*/  FMUL R5, R5, UR9 ;  /* 0x0000000905057c20 */ /* 0x004fe20008400000 */
[----:B----4-:R-:W-:Y:S02]  /*0f20*/  I2FP.F32.U32 R4, UR4 ;  /* 0x0000000400047c45 */ /* 0x010fe40008201000 */
[----:B------:R-:W-:-:S05]  /*0f30*/  CS2R.32 R2, SR_CgaSize ;  /* 0x0000000000027805 */ /* 0x000fca0000008a00 */
[----:B------:R-:W-:-:S06]  /*0f40*/  IMAD R2, R2, -0xa0, RZ ;  /* 0xffffff6002027824 */ /* 0x000fcc00078e02ff */
[----:B------:R-:W2:Y:S01]  /*0f50*/  LDC R2, c[0x0][R2+0x2a4] ;  /* 0x0000a90002027b82 */ /* 0x000ea20000000800 */
[----:B------:R-:W4:Y:S01]  /*0f60*/  F2I.U32.TRUNC.NTZ R170, R5 ;  /* 0x0000000500aa7305 */ /* 0x000f22000020f000 */
[----:B------:R-:W-:Y:S01]  /*0f70*/  MOV R20, UR4 ;  /* 0x0000000400147c02 */ /* 0x000fe20008000f00 */
[----:B---3--:R-:W-:-:S05]  /*0f80*/  FMUL R4, R4, UR7 ;  /* 0x0000000704047c20 */ /* 0x008fca0008400000 */
[----:B------:R-:W-:Y:S01]  /*0f90*/  BAR.SYNC.DEFER_BLOCKING 0x0 ;  /* 0x0000000000007b1d */ /* 0x000fe20000010000 */
[----:B------:R-:W-:-:S05]  /*0fa0*/  ISETP.GE.AND P0, PT, R9, 0x1, PT ;  /* 0x000000010900780c */ /* 0x000fca0003f06270 */
[----:B------:R-:W3:Y:S02]  /*0fb0*/  F2I.U32.TRUNC.NTZ R147, R4 ;  /* 0x0000000400937305 */ /* 0x000ee4000020f000 */
[----:B------:R-:W2:Y:S01]  /*0fc0*/  S2UR UR36, SR_CTAID.Z ;  /* 0x00000000002479c3 */ /* 0x000ea20000002700 */
[----:B----4-:R-:W-:-:S05]  /*0fd0*/  IADD3 R170, PT, PT, -R170, RZ, RZ ;  /* 0x000000ffaaaa7210 */ /* 0x010fca0007ffe1ff */
[----:B-1----:R-:W-:Y:S01]  /*0fe0*/  IMAD R170, R3, R170, UR5 ;  /* 0x0000000503aa7e24 */ /* 0x002fe2000f8e02aa */
[----:B---3--:R-:W-:-:S05]  /*0ff0*/  IADD3 R147, PT, PT, -R147, RZ, RZ ;  /* 0x000000ff93937210 */ /* 0x008fca0007ffe1ff */
[----:B--2---:R-:W-:Y:S01]  /*1000*/  IMAD R147, R2, R147, UR4 ;  /* 0x0000000402937e24 */ /* 0x004fe2000f8e0293 */
[----:B------:R-:W-:Y:S06]  /*1010*/  @!P0 BRA `(.L_x_16) ;  /* 0x0000000000b88947 */ /* 0x000fec0003800000 */
[----:B------:R-:W1:Y:S01]  /*1020*/  LDC.64 R4, c[0x0][0xb18] ;  /* 0x0002c600ff047b82 */ /* 0x000e620000000a00 */
[----:B------:R-:W-:-:S07]  /*1030*/  ISETP.NE.AND P0, PT, R9, 0x1, PT ;  /* 0x000000010900780c */ /* 0x000fce0003f05270 */
[----:B------:R-:W2:Y:S08]  /*1040*/  LDC R10, c[0x0][0xb0c] ;  /* 0x0002c300ff0a7b82 */ /* 0x000eb00000000800 */
[----:B------:R-:W3:Y:S08]  /*1050*/  LDC R11, c[0x0][0x370] ;  /* 0x0000dc00ff0b7b82 */ /* 0x000ef00000000800 */
[----:B------:R-:W4:Y:S01]  /*1060*/  LDC R12, c[0x0][0x374] ;  /* 0x0000dd00ff0c7b82 */ /* 0x000f220000000800 */
[----:B-1----:R-:W-:-:S07]  /*1070*/  ISETP.NE.AND P1, PT, R4, 0x1, PT ;  /* 0x000000010400780c */ /* 0x002fce0003f25270 */
[----:B------:R-:W3:Y:S01]  /*1080*/  LDC.64 R6, c[0x0][0xb10] ;  /* 0x0002c400ff067b82 */ /* 0x000ee20000000a00 */
[----:B--2---:R-:W-:-:S07]  /*1090*/  ISETP.NE.AND P2, PT, R10, 0x1, PT ;  /* 0x000000010a00780c */ /* 0x004fce0003f45270 */
[----:B------:R-:W1:Y:S08]  /*10a0*/  LDC R8, c[0x0][0xb20] ;  /* 0x0002c800ff087b82 */ /* 0x000e700000000800 */
[----:B------:R-:W2:Y:S01]  /*10b0*/  LDC.64 R2, c[0x0][0xb28] ;  /* 0x0002ca00ff027b82 */ /* 0x000ea20000000a00 */
[----:B----4-:R-:W-:-:S04]  /*10c0*/  IMAD.HI.U32 R13, R12, R5, RZ ;  /* 0x000000050c0d7227 */ /* 0x010fc800078e00ff */
[----:B------:R-:W-:-:S04]  /*10d0*/  IMAD.HI.U32 R5, R20, R5, RZ ;  /* 0x0000000514057227 */ /* 0x000fc800078e00ff */
[----:B---3--:R-:W-:-:S04]  /*10e0*/  IMAD.HI.U32 R14, R11, R6, RZ ;  /* 0x000000060b0e7227 */ /* 0x008fc800078e00ff */
[C---:B------:R-:W-:Y:S01]  /*10f0*/  IMAD.HI.U32 R16, R21.reuse, R6, RZ ;  /* 0x0000000615107227 */ /* 0x040fe200078e00ff */
[-C--:B------:R-:W-:Y:S02]  /*1100*/  @P2 SHF.R.U32.HI R11, RZ, R7.reuse, R14 ;  /* 0x00000007ff0b2219 */ /* 0x080fe4000001160e */
[-C--:B-1----:R-:W-:Y:S02]  /*1110*/  @P1 SHF.R.U32.HI R12, RZ, R8.reuse, R13 ;  /* 0x00000008ff0c1219 */ /* 0x082fe4000001160d */
[----:B------:R-:W-:Y:S02]  /*1120*/  SHF.R.U32.HI R5, RZ, R8, R5 ;  /* 0x00000008ff057219 */ /* 0x000fe40000011605 */
[----:B------:R-:W-:Y:S02]  /*1130*/  SHF.R.U32.HI R16, RZ, R7, R16 ;  /* 0x00000007ff107219 */ /* 0x000fe40000011610 */
[----:B------:R-:W-:Y:S01]  /*1140*/  SEL R5, R20, R5, !P1 ;  /* 0x0000000514057207 */ /* 0x000fe20004800000 */
[----:B--2---:R-:W-:Y:S01]  /*1150*/  IMAD.HI.U32 R14, R12, R2, RZ ;  /* 0x000000020c0e7227 */ /* 0x004fe200078e00ff */
[----:B------:R-:W-:-:S02]  /*1160*/  SEL R7, R21, R16, !P2 ;  /* 0x0000001015077207 */ /* 0x000fc40005000000 */
[----:B------:R-:W-:Y:S01]  /*1170*/  IADD3 R13, PT, PT, -R5, RZ, RZ ;  /* 0x000000ff050d7210 */ /* 0x000fe20007ffe1ff */
[----:B------:R-:W-:Y:S01]  /*1180*/  IMAD.HI.U32 R6, R11, R2, RZ ;  /* 0x000000020b067227 */ /* 0x000fe200078e00ff */
[----:B------:R-:W-:-:S03]  /*1190*/  @P0 SHF.R.U32.HI R12, RZ, R3, R14 ;  /* 0x00000003ff0c0219 */ /* 0x000fc6000001160e */
[----:B------:R-:W-:Y:S01]  /*11a0*/  IMAD R13, R4, R13, R20 ;  /* 0x0000000d040d7224 */ /* 0x000fe200078e0214 */
[----:B------:R-:W-:Y:S01]  /*11b0*/  @P0 SHF.R.U32.HI R11, RZ, R3, R6 ;  /* 0x00000003ff0b0219 */ /* 0x000fe20000011606 */
[----:B------:R-:W-:-:S04]  /*11c0*/  IMAD R12, R12, R9, RZ ;  /* 0x000000090c0c7224 */ /* 0x000fc800078e02ff */
[----:B------:R-:W-:Y:S01]  /*11d0*/  IMAD R6, R11, R9, RZ ;  /* 0x000000090b067224 */ /* 0x000fe200078e02ff */
[----:B------:R-:W-:-:S04]  /*11e0*/  ISETP.GE.AND P1, PT, R5, R12, PT ;  /* 0x0000000c0500720c */ /* 0x000fc80003f26270 */
[----:B------:R-:W-:Y:S01]  /*11f0*/  ISETP.GE.OR P1, PT, R7, R6, P1 ;  /* 0x000000060700720c */ /* 0x000fe20000f26670 */
[----:B------:R-:W-:-:S05]  /*1200*/  IMAD.HI.U32 R6, R5, R2, RZ ;  /* 0x0000000205067227 */ /* 0x000fca00078e00ff */
[----:B------:R-:W-:-:S04]  /*1210*/  SHF.R.U32.HI R6, RZ, R3, R6 ;  /* 0x00000003ff067219 */ /* 0x000fc80000011606 */
[----:B------:R-:W-:-:S03]  /*1220*/  SEL R6, R5, R6, !P0 ;  /* 0x0000000605067207 */ /* 0x000fc60004000000 */
[----:B------:R-:W-:Y:S01]  /*1230*/  @!P1 IMAD.HI.U32 R8, R7, R2, RZ ;  /* 0x0000000207089227 */ /* 0x000fe200078e00ff */
[----:B------:R-:W-:-:S04]  /*1240*/  IADD3 R2, PT, PT, -R6, RZ, RZ ;  /* 0x000000ff06027210 */ /* 0x000fc80007ffe1ff */
[----:B------:R-:W-:Y:S01]  /*1250*/  @!P1 SHF.R.U32.HI R8, RZ, R3, R8 ;  /* 0x00000003ff089219 */ /* 0x000fe20000011608 */
[----:B------:R-:W-:-:S03]  /*1260*/  IMAD R2, R9, R2, R5 ;  /* 0x0000000209027224 */ /* 0x000fc600078e0205 */
[----:B------:R-:W-:-:S05]  /*1270*/  @!P1 SEL R3, R7, R8, !P0 ;  /* 0x0000000807039207 */ /* 0x000fca0004000000 */
[--C-:B------:R-:W-:Y:S02]  /*1280*/  @!P1 IMAD.IADD R6, R6, 0x1, -R3.reuse ;  /* 0x0000000106069824 */ /* 0x100fe400078e0a03 */
[----:B------:R-:W-:Y:S01]  /*1290*/  @!P1 IMAD R3, R2, R11, R3 ;  /* 0x0000000b02039224 */ /* 0x000fe200078e0203 */
[----:B------:R-:W-:Y:S01]  /*12a0*/  IADD3 R2, PT, PT, -R7, RZ, RZ ;  /* 0x000000ff07027210 */ /* 0x000fe20007ffe1ff */
[----:B------:R-:W-:Y:S02]  /*12b0*/  @!P1 IMAD R5, R6, R9, R7 ;  /* 0x0000000906059224 */ /* 0x000fe400078e0207 */
[----:B------:R-:W-:Y:S02]  /*12c0*/  @!P1 IMAD.MOV.U32 R7, RZ, RZ, R3 ;  /* 0x000000ffff079224 */ /* 0x000fe400078e0003 */
[----:B------:R-:W-:Y:S02]  /*12d0*/  IMAD R2, R10, R2, R21 ;  /* 0x000000020a027224 */ /* 0x000fe400078e0215 */
[----:B------:R-:W-:-:S02]  /*12e0*/  IMAD R20, R5, R4, R13 ;  /* 0x0000000405147224 */ /* 0x000fc400078e020d */
[----:B------:R-:W-:Y:S02]  /*12f0*/  IMAD R21, R7, R10, R2 ;  /* 0x0000000a07157224 */ /* 0x000fe400078e0202 */
.L_x_16:
[----:B------:R-:W1:Y:S01]  /*1300*/  LDCU UR4, c[0x0][0xb30] ;  /* 0x00016600ff0477ac */ /* 0x000e620008000800 */
[----:B------:R-:W2:Y:S08]  /*1310*/  S2UR UR37, SR_CgaCtaId ;  /* 0x00000000002579c3 */ /* 0x000eb00000008800 */
[----:B------:R-:W3:Y:S01]  /*1320*/  LDC R72, c[0x0][0xb24] ;  /* 0x0002c900ff487b82 */ /* 0x000ee20000000800 */
[----:B-1----:R-:W-:-:S09]  /*1330*/  UISETP.NE.AND UP1, UPT, UR4, 0x1, UPT ;  /* 0x000000010400788c */ /* 0x002fd2000bf25270 */
[----:B--2---:R-:W-:Y:S05]  /*1340*/  BRA.U UP1, `(.L_x_17) ;  /* 0x0000000101407547 */ /* 0x004fea000b800000 */
[----:B------:R-:W1:Y:S08]  /*1350*/  LDC.64 R4, c[0x0][0xb10] ;  /* 0x0002c400ff047b82 */ /* 0x000e700000000a00 */
[----:B------:R-:W2:Y:S08]  /*1360*/  LDC.64 R2, c[0x0][0xb18] ;  /* 0x0002c600ff027b82 */ /* 0x000eb00000000a00 */
[----:B------:R-:W4:Y:S08]  /*1370*/  LDC R6, c[0x0][0xb20] ;  /* 0x0002c800ff067b82 */ /* 0x000f300000000800 */
[----:B------:R-:W3:Y:S01]  /*1380*/  LDC R8, c[0x0][0xb0c] ;  /* 0x0002c300ff087b82 */ /* 0x000ee20000000800 */
[----:B-1----:R-:W-:-:S05]  /*1390*/  IMAD.HI.U32 R4, R21, R4, RZ ;  /* 0x0000000415047227 */ /* 0x002fca00078e00ff */
[----:B------:R-:W-:Y:S01]  /*13a0*/  SHF.R.U32.HI R4, RZ, R5, R4 ;  /* 0x00000005ff047219 */ /* 0x000fe20000011604 */
[----:B--2---:R-:W-:Y:S01]  /*13b0*/  IMAD.HI.U32 R3, R20, R3, RZ ;  /* 0x0000000314037227 */ /* 0x004fe200078e00ff */
[----:B------:R-:W-:-:S04]  /*13c0*/  ISETP.NE.AND P0, PT, R2, 0x1, PT ;  /* 0x000000010200780c */ /* 0x000fc80003f05270 */
[----:B----4-:R-:W-:-:S04]  /*13d0*/  SHF.R.U32.HI R3, RZ, R6, R3 ;  /* 0x00000006ff037219 */ /* 0x010fc80000011603 */
[----:B------:R-:W-:Y:S02]  /*13e0*/  SEL R3, R20, R3, !P0 ;  /* 0x0000000314037207 */ /* 0x000fe40004000000 */
[----:B---3--:R-:W-:-:S04]  /*13f0*/  ISETP.NE.AND P1, PT, R8, 0x1, PT ;  /* 0x000000010800780c */ /* 0x008fc80003f25270 */
[----:B------:R-:W-:-:S05]  /*1400*/  SEL R4, R21, R4, !P1 ;  /* 0x0000000415047207 */ /* 0x000fca0004800000 */
[----:B------:R-:W-:Y:S02]  /*1410*/  IMAD.IADD R5, R3, 0x1, -R4 ;  /* 0x0000000103057824 */ /* 0x000fe400078e0a04 */
[----:B------:R-:W-:Y:S02]  /*1420*/  IMAD.IADD R3, R4, 0x1, -R3 ;  /* 0x0000000104037824 */ /* 0x000fe400078e0a03 */
[----:B------:R-:W-:Y:S02]  /*1430*/  IMAD R21, R5, R8, R21 ;  /* 0x0000000805157224 */ /* 0x000fe400078e0215 */
[----:B------:R-:W-:-:S07]  /*1440*/  IMAD R20, R3, R2, R20 ;  /* 0x0000000203147224 */ /* 0x000fce00078e0214 */
.L_x_17:
[----:B------:R-:W-:Y:S01]  /*1450*/  BAR.SYNC.DEFER_BLOCKING 0x0 ;  /* 0x0000000000007b1d */ /* 0x000fe20000010000 */
[----:B------:R-:W-:Y:S01]  /*1460*/  UISETP.NE.AND UP1, UPT, UR8, 0x2, UPT ;  /* 0x000000020800788c */ /* 0x000fe2000bf25270 */
[----:B------:R-:W-:Y:S02]  /*1470*/  ISETP.NE.OR P5, PT, R0, 0x2, !P5 ;  /* 0x000000020000780c */ /* 0x000fe40006fa5670 */
[----:B------:R-:W-:-:S06]  /*1480*/  LOP3.LUT R2, R189, 0x1f, RZ, 0xc0, !PT ;  /* 0x0000001fbd027812 */ /* 0x000fcc00078ec0ff */
[----:B------:R-:W-:Y:S05]  /*1490*/  BRA.U UP1, `(.L_x_18) ;  /* 0x0000001501747547 */ /* 0x000fea000b800000 */
[----:B------:R-:W1:Y:S01]  /*14a0*/  LDCU UR13, c[0x0][0x38c] ;  /* 0x00007180ff0d77ac */ /* 0x000e620008000800 */
[----:B------:R-:W2:Y:S01]  /*14b0*/  LDC R9, c[0x0][0x370] ;  /* 0x0000dc00ff097b82 */ /* 0x000ea20000000800 */
[----:B------:R-:W-:Y:S01]  /*14c0*/  PLOP3.LUT P1, PT, PT, PT, UP2, 0x80, 0x8 ;  /* 0x000000000008781c */ /* 0x000fe20003f2f028 */
[----:B------:R-:W-:Y:S01]  /*14d0*/  IMAD.MOV.U32 R15, RZ, RZ, 0x1 ;  /* 0x00000001ff0f7424 */ /* 0x000fe200078e00ff */
[----:B------:R-:W-:Y:S01]  /*14e0*/  ISETP.EQ.OR P4, PT, R2, RZ, P5 ;  /* 0x000000ff0200720c */ /* 0x000fe20002f82670 */
[----:B------:R-:W-:Y:S01]  /*14f0*/  IMAD.MOV.U32 R14, RZ, RZ, RZ ;  /* 0x000000ffff0e7224 */ /* 0x000fe200078e00ff */
[----:B------:R-:W-:Y:S02]  /*1500*/  PLOP3.LUT P1, PT, P1, PT, PT, 0x8, 0x80 ;  /* 0x000000000080781c */ /* 0x000fe40000f2e170 */
[----:B------:R-:W-:Y:S01]  /*1510*/  CS2R R12, SRZ ;  /* 0x00000000000c7805 */ /* 0x000fe2000001ff00 */
[----:B------:R-:W-:Y:S01]  /*1520*/  IMAD.MOV.U32 R10, RZ, RZ, 0x1 ;  /* 0x00000001ff0a7424 */ /* 0x000fe200078e00ff */
[----:B------:R-:W4:Y:S01]  /*1530*/  LDC R0, c[0x0][0x374] ;  /* 0x0000dd00ff007b82 */ /* 0x000f220000000800 */
[----:B------:R-:W2:Y:S01]  /*1540*/  LDCU.64 UR22, c[0x0][0x348] ;  /* 0x00006900ff1677ac */ /* 0x000ea20008000a00 */
[----:B------:R-:W-:Y:S01]  /*1550*/  UMOV UR6, URZ ;  /* 0x000000ff00067c82 */ /* 0x000fe20008000000 */
[----:B-1----:R-:W-:-:S04]  /*1560*/  UIADD3 UR5, UPT, UPT, UR13, 0x3f, URZ ;  /* 0x0000003f0d057890 */ /* 0x002fc8000fffe0ff */
[----:B------:R-:W-:-:S04]  /*1570*/  USHF.R.S32.HI UR4, URZ, 0x1f, UR5 ;  /* 0x0000001fff047899 */ /* 0x000fc80008011405 */
[----:B------:R-:W-:-:S04]  /*1580*/  ULEA.HI UR4, UR4, UR5, URZ, 0x6 ;  /* 0x0000000504047291 */ /* 0x000fc8000f8f30ff */
[----:B------:R-:W-:Y:S02]  /*1590*/  USHF.R.S32.HI UR15, URZ, 0x6, UR4 ;  /* 0x00000006ff0f7899 */ /* 0x000fe40008011404 */
[----:B------:R-:W-:Y:S02]  /*15a0*/  UIADD3 UR4, UPT, UPT, UR13, -0x1, URZ ;  /* 0xffffffff0d047890 */ /* 0x000fe4000fffe0ff */
[----:B------:R-:W-:Y:S02]  /*15b0*/  UISETP.LT.U32.AND UP0, UPT, UR15, 0xc, UPT ;  /* 0x0000000c0f00788c */ /* 0x000fe4000bf01070 */
[----:B------:R-:W-:Y:S02]  /*15c0*/  UISETP.GE.U32.AND UP1, UPT, UR4, -0x7f, UPT ;  /* 0xffffff810400788c */ /* 0x000fe4000bf26070 */
[----:B------:R-:W-:Y:S02]  /*15d0*/  USEL UR14, UR15, 0xc, UP0 ;  /* 0x0000000c0f0e7887 */ /* 0x000fe40008000000 */
[----:B------:R-:W-:-:S02]  /*15e0*/  UIADD3 UR13, UPT, UPT, UR13, 0x7e, URZ ;  /* 0x0000007e0d0d7890 */ /* 0x000fc4000fffe0ff */
[----:B------:R-:W-:Y:S02]  /*15f0*/  UIADD3 UR5, UPT, UPT, UR14, -0x1, URZ ;  /* 0xffffffff0e057890 */ /* 0x000fe4000fffe0ff */
[----:B------:R-:W-:-:S03]  /*1600*/  UIADD3 UR7, UPT, UPT, UR15, -UR14, URZ ;  /* 0x8000000e0f077290 */ /* 0x000fc6000fffe0ff */
[----:B------:R-:W-:-:S04]  /*1610*/  @UP1 UIADD3 UR5, UPT, UPT, UR14, URZ, URZ ;  /* 0x000000ff0e051290 */ /* 0x000fc8000fffe0ff */
[----:B--2---:R-:W-:-:S12]  /*1620*/  UIADD3 UR5, UPT, UPT, UR5, 0x1, URZ ;  /* 0x0000000105057890 */ /* 0x004fd8000fffe0ff */
.L_x_36:
[----:B------:R-:W-:Y:S01]  /*1630*/  UISETP.NE.AND UP0, UPT, UR37, URZ, UPT ;  /* 0x000000ff2500728c */ /* 0x000fe2000bf05270 */
[----:B------:R-:W1:Y:S08]  /*1640*/  S2UR UR37, SR_CgaCtaId ;  /* 0x00000000002579c3 */ /* 0x000e700000008800 */
[----:B------:R-:W-:Y:S05]  /*1650*/  BRA.U UP0, `(.L_x_19) ;  /* 0x0000000100347547 */ /* 0x000fea000b800000 */
[----:B------:R-:W2:Y:S01]  /*1660*/  S2R R2, SR_CgaCtaId ;  /* 0x0000000000027919 */ /* 0x000ea20000008800 */
[----:B------:R-:W-:-:S04]  /*1670*/  MOV R3, 0x400 ;  /* 0x0000040000037802 */ /* 0x000fc80000000f00 */
[----:B--2---:R-:W-:Y:S02]  /*1680*/  LEA R3, R2, R3, 0x18 ;  /* 0x0000000302037211 */ /* 0x004fe400078ec0ff */
[----:B------:R-:W-:-:S03]  /*1690*/  SHF.L.U32 R2, R10, 0x1f, RZ ;  /* 0x0000001f0a027819 */ /* 0x000fc600000006ff */
[----:B------:R-:W-:-:S04]  /*16a0*/  IMAD R3, R12, 0x8, R3 ;  /* 0x000000080c037824 */ /* 0x000fc800078e0203 */
[----:B------:R-:W2:Y:S02]  /*16b0*/  SYNCS.PHASECHK.TRANS64.TRYWAIT P0, [R3+URZ+0x160], R2 ;  /* 0x00016002030075a7 */ /* 0x000ea400080011ff */
[----:B--2---:R-:W-:Y:S05]  /*16c0*/  @!P0 BRA `(.L_x_20) ;  /* 0x0000006c00f88947 */ /* 0x004fea0003800000 */
.L_x_115:
[----:B------:R-:W-:Y:S01]  /*16d0*/  VIADD R12, R12, 0x1 ;  /* 0x000000010c0c7836 */ /* 0x000fe20000000000 */
[----:B------:R2:W-:Y:S04]  /*16e0*/  SYNCS.ARRIVE.TRANS64.A1T0 RZ, [R3+URZ+0x150], RZ ;  /* 0x000150ff03ff79a7 */ /* 0x0005e800081000ff */
[----:B------:R-:W-:-:S04]  /*16f0*/  ISETP.NE.AND P0, PT, R12, 0x2, PT ;  /* 0x000000020c00780c */ /* 0x000fc80003f05270 */
[----:B------:R-:W-:Y:S02]  /*1700*/  SEL R12, R12, RZ, P0 ;  /* 0x000000ff0c0c7207 */ /* 0x000fe40000000000 */
[----:B--2---:R-:W-:-:S04]  /*1710*/  SEL R3, RZ, 0x1, P0 ;  /* 0x00000001ff037807 */ /* 0x004fc80000000000 */
[----:B------:R-:W-:-:S07]  /*1720*/  LOP3.LUT R10, R10, R3, RZ, 0x3c, !PT ;  /* 0x000000030a0a7212 */ /* 0x000fce00078e3cff */
.L_x_19:
[----:B------:R-:W-:Y:S01]  /*1730*/  UMOV UR4, 0x400 ;  /* 0x0000040000047882 */ /* 0x000fe20000000000 */
[----:B------:R-:W-:Y:S01]  /*1740*/  SHF.L.U32 R2, R15, 0x1f, RZ ;  /* 0x0000001f0f027819 */ /* 0x000fe200000006ff */
[----:B-1----:R-:W-:Y:S01]  /*1750*/  ULEA UR4, UR37, UR4, 0x18 ;  /* 0x0000000425047291 */ /* 0x002fe2000f8ec0ff */
[----:B------:R-:W-:Y:S01]  /*1760*/  R2UR UR34, R21 ;  /* 0x00000000152272ca */ /* 0x000fe200000e0000 */
[----:B------:R-:W-:Y:S01]  /*1770*/  UISETP.GE.U32.AND UP0, UPT, UR13, 0x7f, UPT ;  /* 0x0000007f0d00788c */ /* 0x000fe2000bf06070 */
[----:B------:R-:W-:Y:S01]  /*1780*/  R2UR UR11, R20 ;  /* 0x00000000140b72ca */ /* 0x000fe200000e0000 */
[----:B------:R-:W-:Y:S01]  /*1790*/  ULEA UR8, UR6, UR4, 0x3 ;  /* 0x0000000406087291 */ /* 0x000fe2000f8e18ff */
[----:B------:R-:W-:-:S08]  /*17a0*/  UMOV UR24, URZ ;  /* 0x000000ff00187c82 */ /* 0x000fd00008000000 */
[----:B------:R1:W2:Y:S01]  /*17b0*/  SYNCS.PHASECHK.TRANS64.TRYWAIT P0, [UR8+0x60], R2 ;  /* 0x00006002ff0075a7 */ /* 0x0002a20008001108 */
[----:B------:R-:W-:Y:S02]  /*17c0*/  USHF.L.U32 UR34, UR34, 0x7, URZ ;  /* 0x0000000722227899 */ /* 0x000fe400080006ff */
[----:B------:R-:W-:Y:S01]  /*17d0*/  USHF.L.U32 UR11, UR11, 0x7, URZ ;  /* 0x000000070b0b7899 */ /* 0x000fe200080006ff */
[----:B------:R-:W-:Y:S11]  /*17e0*/  BRA.U !UP0, `(.L_x_21) ;  /* 0x0000000108a47547 */ /* 0x000ff6000b800000 */
[----:B------:R-:W-:Y:S01]  /*17f0*/  UMOV UR16, URZ ;  /* 0x000000ff00107c82 */ /* 0x000fe20008000000 */
[----:B------:R-:W-:-:S05]  /*1800*/  UMOV UR17, UR6 ;  /* 0x0000000600117c82 */ /* 0x000fca0008000000 */
.L_x_26:
[----:B-1----:R-:W-:Y:S01]  /*1810*/  ULEA UR33, UR17, UR4, 0x3 ;  /* 0x0000000411217291 */ /* 0x002fe2000f8e18ff */
[----:B--2---:R-:W-:Y:S01]  /*1820*/  @!P5 MOV R3, 0x4000 ;  /* 0x000040000003d802 */ /* 0x004fe20000000f00 */
[----:B--2---:R-:W-:Y:S10]  /*1830*/  @P0 BRA `(.L_x_22) ;  /* 0x00000000000c0947 */ /* 0x004ff40003800000 */
[----:B------:R-:W-:-:S04]  /*1840*/  SHF.L.U32 R5, R15, 0x1f, RZ ;  /* 0x0000001f0f057819 */ /* 0x000fc800000006ff */
[----:B------:R-:W2:Y:S02]  /*1850*/  SYNCS.PHASECHK.TRANS64.TRYWAIT P0, [UR33+0x60], R5 ;  /* 0x00006005ff0075a7 */ /* 0x000ea40008001121 */
[----:B--2---:R-:W-:Y:S05]  /*1860*/  @!P0 BRA `(.L_x_23) ;  /* 0x0000006c00a48947 */ /* 0x004fea0003800000 */
.L_x_22:
[----:B------:R2:W-:Y:S01]  /*1870*/  @!P5 SYNCS.ARRIVE.TRANS64 RZ, [UR33], R3 ;  /* 0x00000003ffffd9a7 */ /* 0x0005e20008000021 */
[----:B------:R-:W-:Y:S04]  /*1880*/  BSSY.RECONVERGENT B0, `(.L_x_24) ;  /* 0x0000003000007945 */ /* 0x000fe80003800200 */
[----:B------:R-:W-:Y:S05]  /*1890*/  @P4 BRA `(.L_x_25) ;  /* 0x0000000000044947 */ /* 0x000fea0003800000 */
[----:B------:R-:W-:Y:S05]  /*18a0*/  BPT.TRAP 0x1 ;  /* 0x000000040000795c */ /* 0x000fea0000300000 */
.L_x_25:
[----:B------:R-:W-:Y:S05]  /*18b0*/  BSYNC.RECONVERGENT B0 ;  /* 0x0000000000007941 */ /* 0x000fea0003800200 */
.L_x_24:
[----:B------:R-:W-:Y:S02]  /*18c0*/  UIADD3 UR6, UPT, UPT, UR17, 0x1, URZ ;  /* 0x0000000111067890 */ /* 0x000fe4000fffe0ff */
[----:B------:R-:W-:Y:S02]  /*18d0*/  UIADD3 UR26, UP1, UPT, UR22, 0x80, URZ ;  /* 0x00000080161a7890 */ /* 0x000fe4000ff3e0ff */
[----:B------:R-:W-:Y:S02]  /*18e0*/  UISETP.NE.AND UP0, UPT, UR6, 0xc, UPT ;  /* 0x0000000c0600788c */ /* 0x000fe4000bf05270 */
[----:B------:R-:W-:Y:S02]  /*18f0*/  USHF.L.U32 UR35, UR16, 0x6, URZ ;  /* 0x0000000610237899 */ /* 0x000fe400080006ff */
[----:B------:R-:W-:Y:S02]  /*1900*/  USEL UR9, URZ, 0x1, UP0 ;  /* 0x00000001ff097887 */ /* 0x000fe40008000000 */
[----:B------:R-:W-:-:S02]  /*1910*/  USEL UR6, UR6, URZ, UP0 ;  /* 0x000000ff06067287 */ /* 0x000fc40008000000 */
[----:B------:R-:W-:Y:S02]  /*1920*/  UIADD3 UR20, UP0, UPT, UR22, 0x180, URZ ;  /* 0x0000018016147890 */ /* 0x000fe4000ff1e0ff */
[----:B------:R-:W-:Y:S01]  /*1930*/  ULEA UR8, UR6, UR4, 0x3 ;  /* 0x0000000406087291 */ /* 0x000fe2000f8e18ff */
[----:B------:R-:W-:Y:S01]  /*1940*/  LOP3.LUT R15, R15, UR9, RZ, 0x3c, !PT ;  /* 0x000000090f0f7c12 */ /* 0x000fe2000f8e3cff */
[----:B------:R-:W-:Y:S02]  /*1950*/  UIADD3.X UR27, UPT, UPT, URZ, UR23, URZ, UP1, !UPT ;  /* 0x00000017ff1b7290 */ /* 0x000fe40008ffe4ff */
[----:B------:R-:W-:Y:S01]  /*1960*/  UIADD3.X UR21, UPT, UPT, URZ, UR23, URZ, UP0, !UPT ;  /* 0x00000017ff157290 */ /* 0x000fe200087fe4ff */
[----:B-1----:R-:W-:Y:S01]  /*1970*/  SHF.L.U32 R2, R15, 0x1f, RZ ;  /* 0x0000001f0f027819 */ /* 0x002fe200000006ff */
[----:B------:R-:W-:Y:S01]  /*1980*/  UMOV UR18, 0x0 ;  /* 0x0000000000127882 */ /* 0x000fe20000000000 */
[----:B------:R-:W-:Y:S01]  /*1990*/  UMOV UR19, 0x10000000 ;  /* 0x1000000000137882 */ /* 0x000fe20000000000 */
[----:B------:R-:W-:Y:S01]  /*19a0*/  UMOV UR12, UR36 ;  /* 0x00000024000c7c82 */ /* 0x000fe20008000000 */
[----:B------:R1:W1:Y:S01]  /*19b0*/  SYNCS.PHASECHK.TRANS64.TRYWAIT P0, [UR8+0x60], R2 ;  /* 0x00006002ff0075a7 */ /* 0x0002620008001108 */
[----:B------:R-:W-:Y:S01]  /*19c0*/  ULEA UR8, UR17, UR4, 0xd ;  /* 0x0000000411087291 */ /* 0x000fe2000f8e68ff */
[----:B------:R-:W-:Y:S01]  /*19d0*/  UMOV UR9, UR33 ;  /* 0x0000002100097c82 */ /* 0x000fe20008000000 */
[----:B------:R-:W-:-:S02]  /*19e0*/  UMOV UR10, UR35 ;  /* 0x00000023000a7c82 */ /* 0x000fc40008000000 */
[----:B------:R-:W-:Y:S02]  /*19f0*/  UIADD3 UR32, UPT, UPT, UR8, 0x8400, URZ ;  /* 0x0000840008207890 */ /* 0x000fe4000fffe0ff */
[----:B------:R-:W-:Y:S02]  /*1a00*/  UIADD3 UR8, UPT, UPT, UR8, 0x20400, URZ ;  /* 0x0002040008087890 */ /* 0x000fe4000fffe0ff */
[----:B------:R-:W-:Y:S01]  /*1a10*/  UIADD3 UR16, UPT, UPT, UR16, 0x1, URZ ;  /* 0x0000000110107890 */ /* 0x000fe2000fffe0ff */
[----:B------:R-:W-:Y:S01]  /*1a20*/  UMOV UR24, UR5 ;  /* 0x0000000500187c82 */ /* 0x000fe20008000000 */
[----:B------:R-:W-:Y:S02]  /*1a30*/  UMOV UR17, UR6 ;  /* 0x0000000600117c82 */ /* 0x000fe40008000000 */
[----:B------:R-:W-:Y:S01]  /*1a40*/  UISETP.NE.AND UP0, UPT, UR16, UR5, UPT ;  /* 0x000000051000728c */ /* 0x000fe2000bf05270 */
[----:B------:R1:W-:Y:S02]  /*1a50*/  UTMALDG.3D [UR32], [UR26], desc[UR18] ;  /* 0x000012201a0075b4 */ /* 0x0003e40008011000 */
[----:B------:R1:W-:Y:S06]  /*1a60*/  UTMALDG.3D [UR8], [UR20], desc[UR18] ;  /* 0x00001208140075b4 */ /* 0x0003ec0008011000 */
[----:B------:R-:W-:Y:S05]  /*1a70*/  BRA.U UP0, `(.L_x_26) ;  /* 0xfffffffd00647547 */ /* 0x000fea000b83ffff */
.L_x_21:
[----:B-1----:R-:W-:Y:S01]  /*1a80*/  ULEA UR8, UR6, UR4, 0x3 ;  /* 0x0000000406087291 */ /* 0x002fe2000f8e18ff */
[----:B------:R-:W-:Y:S01]  /*1a90*/  SHF.L.U32 R2, R15, 0x1f, RZ ;  /* 0x0000001f0f027819 */ /* 0x000fe200000006ff */
[----:B------:R-:W-:Y:S01]  /*1aa0*/  @!P1 SYNCS.ARRIVE.TRANS64.A1T0 RZ, [UR4+0xe8], RZ ;  /* 0x0000e8ffffff99a7 */ /* 0x000fe20008100004 */
[----:B------:R-:W-:-:S06]  /*1ab0*/  UISETP.GT.AND UP0, UPT, UR15, UR14, UPT ;  /* 0x0000000e0f00728c */ /* 0x000fcc000bf04270 */
[----:B--2---:R1:W2:Y:S03]  /*1ac0*/  SYNCS.PHASECHK.TRANS64.TRYWAIT P0, [UR8+0x60], R2 ;  /* 0x00006002ff0075a7 */ /* 0x0042a60008001108 */
[----:B------:R-:W-:Y:S05]  /*1ad0*/  BRA.U !UP0, `(.L_x_27) ;  /* 0x0000000108a87547 */ /* 0x000fea000b800000 */
[----:B------:R-:W-:Y:S01]  /*1ae0*/  UIADD3 UR21, UPT, UPT, UR7, UR24, URZ ;  /* 0x0000001807157290 */ /* 0x000fe2000fffe0ff */
[----:B------:R-:W-:-:S11]  /*1af0*/  UMOV UR25, UR6 ;  /* 0x0000000600197c82 */ /* 0x000fd60008000000 */
.L_x_32:
[----:B-1----:R-:W-:Y:S01]  /*1b00*/  ULEA UR17, UR25, UR4, 0x3 ;  /* 0x0000000419117291 */ /* 0x002fe2000f8e18ff */
[----:B--2---:R-:W-:Y:S01]  /*1b10*/  @!P5 MOV R3, 0x4000 ;  /* 0x000040000003d802 */ /* 0x004fe20000000f00 */
[----:B--2---:R-:W-:Y:S10]  /*1b20*/  @P0 BRA `(.L_x_28) ;  /* 0x00000000000c0947 */ /* 0x004ff40003800000 */
[----:B------:R-:W-:-:S04]  /*1b30*/  SHF.L.U32 R5, R15, 0x1f, RZ ;  /* 0x0000001f0f057819 */ /* 0x000fc800000006ff */
[----:B------:R-:W2:Y:S02]  /*1b40*/  SYNCS.PHASECHK.TRANS64.TRYWAIT P0, [UR17+0x60], R5 ;  /* 0x00006005ff0075a7 */ /* 0x000ea40008001111 */
[----:B--2---:R-:W-:Y:S05]  /*1b50*/  @!P0 BRA `(.L_x_29) ;  /* 0x0000006c00008947 */ /* 0x004fea0003800000 */
.L_x_28:
[----:B------:R2:W-:Y:S01]  /*1b60*/  @!P5 SYNCS.ARRIVE.TRANS64 RZ, [UR17], R3 ;  /* 0x00000003ffffd9a7 */ /* 0x0005e20008000011 */
[----:B------:R-:W-:Y:S04]  /*1b70*/  BSSY.RECONVERGENT B0, `(.L_x_30) ;  /* 0x0000003000007945 */ /* 0x000fe80003800200 */
[----:B------:R-:W-:Y:S05]  /*1b80*/  @P4 BRA `(.L_x_31) ;  /* 0x0000000000044947 */ /* 0x000fea0003800000 */
[----:B------:R-:W-:Y:S05]  /*1b90*/  BPT.TRAP 0x1 ;  /* 0x000000040000795c */ /* 0x000fea0000300000 */
.L_x_31:
[----:B------:R-:W-:Y:S05]  /*1ba0*/  BSYNC.RECONVERGENT B0 ;  /* 0x0000000000007941 */ /* 0x000fea0003800200 */
.L_x_30:
        /* <DEDUP_REMOVED lines=20> */
[----:B------:R-:W-:Y:S01]  /*1cf0*/  UIADD3 UR8, UPT, UPT, UR8, 0x20400, URZ ;  /* 0x0002040008087890 */ /* 0x000fe2000fffe0ff */
[----:B------:R-:W-:Y:S01]  /*1d00*/  UMOV UR9, UR17 ;  /* 0x0000001100097c82 */ /* 0x000fe20008000000 */
[----:B------:R-:W-:Y:S01]  /*1d10*/  UMOV UR10, UR19 ;  /* 0x00000013000a7c82 */ /* 0x000fe20008000000 */
[----:B------:R-:W-:Y:S01]  /*1d20*/  UIADD3 UR24, UPT, UPT, UR24, 0x1, URZ ;  /* 0x0000000118187890 */ /* 0x000fe2000fffe0ff */
[----:B------:R-:W-:-:S03]  /*1d30*/  UMOV UR25, UR6 ;  /* 0x0000000600197c82 */ /* 0x000fc60008000000 */
[----:B------:R1:W-:Y:S01]  /*1d40*/  UTMALDG.3D [UR16], [UR30], desc[UR26] ;  /* 0x00001a101e0075b4 */ /* 0x0003e20008011000 */
[----:B------:R-:W-:Y:S01]  /*1d50*/  UISETP.NE.AND UP0, UPT, UR24, UR21, UPT ;  /* 0x000000151800728c */ /* 0x000fe2000bf05270 */
[----:B------:R1:W-:Y:S08]  /*1d60*/  UTMALDG.3D [UR8], [UR28], desc[UR26] ;  /* 0x00001a081c0075b4 */ /* 0x0003f00008011000 */
[----:B------:R-:W-:Y:S05]  /*1d70*/  BRA.U UP0, `(.L_x_32) ;  /* 0xfffffffd00607547 */ /* 0x000fea000b83ffff */
.L_x_27:
[C---:B-1----:R-:W-:Y:S01]  /*1d80*/  LEA R2, R14.reuse, UR4, 0x3 ;  /* 0x000000040e027c11 */ /* 0x042fe2000f8e18ff */
[----:B------:R-:W-:Y:S01]  /*1d90*/  NOP ;  /* 0x0000000000007918 */ /* 0x000fe20000000000 */
[----:B--2---:R-:W-:Y:S02]  /*1da0*/  SHF.L.U32 R3, R13, 0x1f, RZ ;  /* 0x0000001f0d037819 */ /* 0x004fe400000006ff */
[----:B------:R-:W-:Y:S02]  /*1db0*/  LEA R4, R14, UR4, 0x4 ;  /* 0x000000040e047c11 */ /* 0x000fe4000f8e20ff */
[----:B------:R-:W1:Y:S02]  /*1dc0*/  SYNCS.PHASECHK.TRANS64.TRYWAIT P0, [R2+URZ+0xf0], R3 ;  /* 0x0000f003020075a7 */ /* 0x000e6400080011ff */
[----:B-1----:R-:W-:Y:S05]  /*1dd0*/  @!P0 BRA `(.L_x_33) ;  /* 0x0000006800788947 */ /* 0x002fea0003800000 */
.L_x_118:
[----:B------:R-:W2:Y:S01]  /*1de0*/  LDS.128 R4, [R4+0x180] ;  /* 0x0001800004047984 */ /* 0x000ea20000000c00 */
[----:B---3--:R-:W-:Y:S01]  /*1df0*/  ISETP.GE.AND P0, PT, R72, 0x1, PT ;  /* 0x000000014800780c */ /* 0x008fe20003f06270 */
[----:B-1----:R-:W-:Y:S01]  /*1e00*/  VIADD R2, R2, 0x100 ;  /* 0x0000010002027836 */ /* 0x002fe20000000000 */
[----:B------:R-:W-:Y:S01]  /*1e10*/  @!PT LDS RZ, [RZ] ;  /* 0x00000000fffff984 */ /* 0x000fe20000000800 */
[----:B------:R-:W-:Y:S01]  /*1e20*/  @!PT LDS RZ, [RZ] ;  /* 0x00000000fffff984 */ /* 0x000fe20000000800 */
[----:B------:R-:W-:Y:S01]  /*1e30*/  @!PT LDS RZ, [RZ] ;  /* 0x00000000fffff984 */ /* 0x000fe20000000800 */
[----:B------:R-:W-:Y:S01]  /*1e40*/  @!PT LDS RZ, [RZ] ;  /* 0x00000000fffff984 */ /* 0x000fe20000000800 */
[----:B------:R1:W-:Y:S06]  /*1e50*/  MEMBAR.ALL.CTA ;  /* 0x0000000000007992 */ /* 0x0003ec0000008000 */
[----:B-1----:R-:W1:Y:S01]  /*1e60*/  FENCE.VIEW.ASYNC.S ;  /* 0x00000000000073c6 */ /* 0x002e620000000000 */
[----:B------:R-:W-:-:S04]  /*1e70*/  PRMT R2, RZ, 0x654, R2 ;  /* 0x00000654ff027816 */ /* 0x000fc80000000002 */
[----:B-1----:R1:W-:Y:S01]  /*1e80*/  SYNCS.ARRIVE.TRANS64.RED.A1T0 RZ, [R2+URZ], RZ ;  /* 0x000000ff02ff79a7 */ /* 0x0023e200081004ff */
[----:B--2---:R-:W-:-:S13]  /*1e90*/  LOP3.LUT P2, RZ, R6, 0x1, RZ, 0xc0, !PT ;  /* 0x0000000106ff7812 */ /* 0x004fda000784c0ff */
[----:B------:R-:W-:Y:S01]  /*1ea0*/  @P2 SHF.R.U32.HI R3, RZ, 0x10, R5 ;  /* 0x00000010ff032819 */ /* 0x000fe20000011605 */
[----:B------:R-:W-:Y:S01]  /*1eb0*/  VOTEU.ANY UP0, P2 ;  /* 0x0000000000ff7886 */ /* 0x000fe20001000100 */
[----:B------:R-:W-:Y:S02]  /*1ec0*/  @P2 MOV R11, R4 ;  /* 0x00000004000b2202 */ /* 0x000fe40000000f00 */
[----:B------:R-:W-:Y:S02]  /*1ed0*/  @P2 R2UR.BROADCAST UR8, R3 ;  /* 0x00000000030822ca */ /* 0x000fe400008e0000 */
[----:B------:R-:W-:-:S11]  /*1ee0*/  @P2 LOP3.LUT R8, R5, 0xffff, RZ, 0xc0, !PT ;  /* 0x0000ffff05082812 */ /* 0x000fd600078ec0ff */
[----:B------:R-:W-:Y:S01]  /*1ef0*/  @UP0 UMOV UR36, UR8 ;  /* 0x0000000800240c82 */ /* 0x000fe20008000000 */
[----:B-1----:R-:W-:Y:S05]  /*1f00*/  @!P0 BRA `(.L_x_34) ;  /* 0x0000000000b88947 */ /* 0x002fea0003800000 */
[----:B------:R-:W4:Y:S01]  /*1f10*/  LDC.64 R4, c[0x0][0xb18] ;  /* 0x0002c600ff047b82 */ /* 0x000f220000000a00 */
[----:B------:R-:W-:-:S07]  /*1f20*/  ISETP.NE.AND P3, PT, R72, 0x1, PT ;  /* 0x000000014800780c */ /* 0x000fce0003f65270 */
[----:B------:R-:W1:Y:S08]  /*1f30*/  LDC.64 R6, c[0x0][0xb10] ;  /* 0x0002c400ff067b82 */ /* 0x000e700000000a00 */
[----:B------:R-:W2:Y:S08]  /*1f40*/  LDC R16, c[0x0][0xb20] ;  /* 0x0002c800ff107b82 */ /* 0x000eb00000000800 */
[----:B------:R-:W3:Y:S01]  /*1f50*/  LDC R18, c[0x0][0xb0c] ;  /* 0x0002c300ff127b82 */ /* 0x000ee20000000800 */
[----:B----4-:R-:W-:Y:S01]  /*1f60*/  IMAD.HI.U32 R17, R0, R5, RZ ;  /* 0x0000000500117227 */ /* 0x010fe200078e00ff */
[----:B------:R-:W-:-:S03]  /*1f70*/  ISETP.NE.AND P0, PT, R4, 0x1, PT ;  /* 0x000000010400780c */ /* 0x000fc60003f05270 */
[----:B------:R-:W-:-:S03]  /*1f80*/  IMAD.HI.U32 R5, R8, R5, RZ ;  /* 0x0000000508057227 */ /* 0x000fc600078e00ff */
[----:B------:R-:W4:Y:S01]  /*1f90*/  LDC.64 R2, c[0x0][0xb28] ;  /* 0x0002ca00ff027b82 */ /* 0x000f220000000a00 */
[----:B-1----:R-:W-:-:S04]  /*1fa0*/  IMAD.HI.U32 R20, R9, R6, RZ ;  /* 0x0000000609147227 */ /* 0x002fc800078e00ff */
[----:B------:R-:W-:Y:S01]  /*1fb0*/  IMAD.HI.U32 R22, R11, R6, RZ ;  /* 0x000000060b167227 */ /* 0x000fe200078e00ff */
[----:B------:R-:W-:Y:S02]  /*1fc0*/  SHF.R.U32.HI R20, RZ, R7, R20 ;  /* 0x00000007ff147219 */ /* 0x000fe40000011614 */
[-C--:B--2---:R-:W-:Y:S02]  /*1fd0*/  SHF.R.U32.HI R17, RZ, R16.reuse, R17 ;  /* 0x00000010ff117219 */ /* 0x084fe40000011611 */
[----:B------:R-:W-:Y:S02]  /*1fe0*/  SHF.R.U32.HI R5, RZ, R16, R5 ;  /* 0x00000010ff057219 */ /* 0x000fe40000011605 */
[----:B------:R-:W-:Y:S02]  /*1ff0*/  SEL R17, R0, R17, !P0 ;  /* 0x0000001100117207 */ /* 0x000fe40004000000 */
[----:B------:R-:W-:Y:S02]  /*2000*/  SHF.R.U32.HI R22, RZ, R7, R22 ;  /* 0x00000007ff167219 */ /* 0x000fe40000011616 */
[----:B---3--:R-:W-:-:S02]  /*2010*/  ISETP.NE.AND P1, PT, R18, 0x1, PT ;  /* 0x000000011200780c */ /* 0x008fc40003f25270 */
[----:B------:R-:W-:Y:S02]  /*2020*/  SEL R5, R8, R5, !P0 ;  /* 0x0000000508057207 */ /* 0x000fe40004000000 */
[----:B------:R-:W-:Y:S02]  /*2030*/  SEL R19, R9, R20, !P1 ;  /* 0x0000001409137207 */ /* 0x000fe40004800000 */
[----:B------:R-:W-:Y:S01]  /*2040*/  SEL R7, R11, R22, !P1 ;  /* 0x000000160b077207 */ /* 0x000fe20004800000 */
[----:B----4-:R-:W-:-:S04]  /*2050*/  IMAD.HI.U32 R20, R17, R2, RZ ;  /* 0x0000000211147227 */ /* 0x010fc800078e00ff */
[----:B------:R-:W-:Y:S01]  /*2060*/  IMAD.HI.U32 R6, R19, R2, RZ ;  /* 0x0000000213067227 */ /* 0x000fe200078e00ff */
[----:B------:R-:W-:-:S04]  /*2070*/  @P3 SHF.R.U32.HI R17, RZ, R3, R20 ;  /* 0x00000003ff113219 */ /* 0x000fc80000011614 */
[----:B------:R-:W-:Y:S01]  /*2080*/  @P3 SHF.R.U32.HI R19, RZ, R3, R6 ;  /* 0x00000003ff133219 */ /* 0x000fe20000011606 */
[----:B------:R-:W-:-:S04]  /*2090*/  IMAD R17, R72, R17, RZ ;  /* 0x0000001148117224 */ /* 0x000fc800078e02ff */
[----:B------:R-:W-:Y:S01]  /*20a0*/  IMAD R6, R72, R19, RZ ;  /* 0x0000001348067224 */ /* 0x000fe200078e02ff */
[C---:B------:R-:W-:Y:S02]  /*20b0*/  ISETP.GE.AND P0, PT, R5.reuse, R17, PT ;  /* 0x000000110500720c */ /* 0x040fe40003f06270 */
[----:B------:R-:W-:Y:S02]  /*20c0*/  IADD3 R17, PT, PT, -R5, RZ, RZ ;  /* 0x000000ff05117210 */ /* 0x000fe40007ffe1ff */
[----:B------:R-:W-:Y:S01]  /*20d0*/  ISETP.GE.OR P0, PT, R7, R6, P0 ;  /* 0x000000060700720c */ /* 0x000fe20000706670 */
[----:B------:R-:W-:-:S04]  /*20e0*/  IMAD.HI.U32 R6, R5, R2, RZ ;  /* 0x0000000205067227 */ /* 0x000fc800078e00ff */
[----:B------:R-:W-:Y:S01]  /*20f0*/  IMAD R8, R4, R17, R8 ;  /* 0x0000001104087224 */ /* 0x000fe200078e0208 */
[----:B------:R-:W-:-:S04]  /*2100*/  SHF.R.U32.HI R6, RZ, R3, R6 ;  /* 0x00000003ff067219 */ /* 0x000fc80000011606 */
[----:B------:R-:W-:-:S03]  /*2110*/  SEL R6, R5, R6, !P3 ;  /* 0x0000000605067207 */ /* 0x000fc60005800000 */
[----:B------:R-:W-:-:S04]  /*2120*/  @!P0 IMAD.HI.U32 R16, R7, R2, RZ ;  /* 0x0000000207108227 */ /* 0x000fc800078e00ff */
[----:B------:R-:W-:Y:S01]  /*2130*/  IMAD.MOV R2, RZ, RZ, -R6 ;  /* 0x000000ffff027224 */ /* 0x000fe200078e0a06 */
[----:B------:R-:W-:-:S03]  /*2140*/  @!P0 SHF.R.U32.HI R16, RZ, R3, R16 ;  /* 0x00000003ff108219 */ /* 0x000fc60000011610 */
[----:B------:R-:W-:Y:S01]  /*2150*/  IMAD R2, R72, R2, R5 ;  /* 0x0000000248027224 */ /* 0x000fe200078e0205 */
        /* <DEDUP_REMOVED lines=9> */
.L_x_34:
[----:B------:R-:W1:Y:S02]  /*21f0*/  LDCU UR8, c[0x0][0xb30] ;  /* 0x00016600ff0877ac */ /* 0x000e640008000800 */
[----:B-1----:R-:W-:-:S09]  /*2200*/  UISETP.NE.AND UP0, UPT, UR8, 0x1, UPT ;  /* 0x000000010800788c */ /* 0x002fd2000bf05270 */
[----:B------:R-:W-:Y:S05]  /*2210*/  BRA.U UP0, `(.L_x_35) ;  /* 0x0000000100407547 */ /* 0x000fea000b800000 */
[----:B------:R-:W1:Y:S08]  /*2220*/  LDC.64 R4, c[0x0][0xb10] ;  /* 0x0002c400ff047b82 */ /* 0x000e700000000a00 */
[----:B------:R-:W2:Y:S08]  /*2230*/  LDC.64 R2, c[0x0][0xb18] ;  /* 0x0002c600ff027b82 */ /* 0x000eb00000000a00 */
[----:B------:R-:W3:Y:S08]  /*2240*/  LDC R6, c[0x0][0xb20] ;  /* 0x0002c800ff067b82 */ /* 0x000ef00000000800 */
[----:B------:R-:W4:Y:S01]  /*2250*/  LDC R16, c[0x0][0xb0c] ;  /* 0x0002c300ff107b82 */ /* 0x000f220000000800 */
[----:B-1----:R-:W-:-:S05]  /*2260*/  IMAD.HI.U32 R4, R11, R4, RZ ;  /* 0x000000040b047227 */ /* 0x002fca00078e00ff */
[----:B------:R-:W-:Y:S01]  /*2270*/  SHF.R.U32.HI R4, RZ, R5, R4 ;  /* 0x00000005ff047219 */ /* 0x000fe20000011604 */
[----:B--2---:R-:W-:Y:S01]  /*2280*/  IMAD.HI.U32 R3, R8, R3, RZ ;  /* 0x0000000308037227 */ /* 0x004fe200078e00ff */
[----:B------:R-:W-:-:S04]  /*2290*/  ISETP.NE.AND P0, PT, R2, 0x1, PT ;  /* 0x000000010200780c */ /* 0x000fc80003f05270 */
[----:B---3--:R-:W-:-:S04]  /*22a0*/  SHF.R.U32.HI R3, RZ, R6, R3 ;  /* 0x00000006ff037219 */ /* 0x008fc80000011603 */
[----:B------:R-:W-:Y:S02]  /*22b0*/  SEL R3, R8, R3, !P0 ;  /* 0x0000000308037207 */ /* 0x000fe40004000000 */
[----:B----4-:R-:W-:-:S04]  /*22c0*/  ISETP.NE.AND P1, PT, R16, 0x1, PT ;  /* 0x000000011000780c */ /* 0x010fc80003f25270 */
[----:B------:R-:W-:-:S05]  /*22d0*/  SEL R4, R11, R4, !P1 ;  /* 0x000000040b047207 */ /* 0x000fca0004800000 */
[----:B------:R-:W-:Y:S02]  /*22e0*/  IMAD.IADD R5, R3, 0x1, -R4 ;  /* 0x0000000103057824 */ /* 0x000fe400078e0a04 */
[----:B------:R-:W-:Y:S02]  /*22f0*/  IMAD.IADD R3, R4, 0x1, -R3 ;  /* 0x0000000104037824 */ /* 0x000fe400078e0a03 */
[----:B------:R-:W-:Y:S02]  /*2300*/  IMAD R11, R5, R16, R11 ;  /* 0x00000010050b7224 */ /* 0x000fe400078e020b */
[----:B------:R-:W-:-:S07]  /*2310*/  IMAD R8, R3, R2, R8 ;  /* 0x0000000203087224 */ /* 0x000fce00078e0208 */
.L_x_35:
[----:B------:R-:W-:Y:S01]  /*2320*/  VIADD R14, R14, 0x1 ;  /* 0x000000010e0e7836 */ /* 0x000fe20000000000 */
[----:B------:R-:W-:Y:S01]  /*2330*/  PLOP3.LUT P1, PT, PT, PT, PT, 0x80, 0x8 ;  /* 0x000000000008781c */ /* 0x000fe20003f2f070 */
[----:B------:R-:W-:Y:S02]  /*2340*/  IMAD.IADD R21, R11, 0x1, R170 ;  /* 0x000000010b157824 */ /* 0x000fe400078e02aa */
[----:B------:R-:W-:Y:S01]  /*2350*/  IMAD.IADD R20, R8, 0x1, R147 ;  /* 0x0000000108147824 */ /* 0x000fe200078e0293 */
[----:B------:R-:W-:-:S04]  /*2360*/  ISETP.NE.AND P0, PT, R14, 0x2, PT ;  /* 0x000000020e00780c */ /* 0x000fc80003f05270 */
[----:B------:R-:W-:Y:S02]  /*2370*/  SEL R2, RZ, 0x1, P0 ;  /* 0x00000001ff027807 */ /* 0x000fe40000000000 */
[----:B------:R-:W-:Y:S02]  /*2380*/  SEL R14, R14, RZ, P0 ;  /* 0x000000ff0e0e7207 */ /* 0x000fe40000000000 */
[----:B------:R-:W-:Y:S01]  /*2390*/  LOP3.LUT R13, R13, R2, RZ, 0x3c, !PT ;  /* 0x000000020d0d7212 */ /* 0x000fe200078e3cff */
[----:B------:R-:W-:Y:S06]  /*23a0*/  @P2 BRA `(.L_x_36) ;  /* 0xfffffff000a02947 */ /* 0x000fec000383ffff */
[----:B------:R-:W-:Y:S01]  /*23b0*/  UIADD3 UR4, UPT, UPT, UR4, 0x60, URZ ;  /* 0x0000006004047890 */ /* 0x000fe2000fffe0ff */
[----:B------:R-:W-:-:S03]  /*23c0*/  SHF.L.U32 R3, R15, 0x1f, RZ ;  /* 0x0000001f0f037819 */ /* 0x000fc600000006ff */
[----:B------:R-:W-:-:S09]  /*23d0*/  ULEA UR5, UR6, UR4, 0x3 ;  /* 0x0000000406057291 */ /* 0x000fd2000f8e18ff */
[----:B------:R-:W1:Y:S02]  /*23e0*/  SYNCS.PHASECHK.TRANS64.TRYWAIT P0, [UR5], R3 ;  /* 0x00000003ff0075a7 */ /* 0x000e640008001105 */
[----:B-1----:R-:W-:Y:S05]  /*23f0*/  @!P0 BRA `(.L_x_37) ;  /* 0x0000006400048947 */ /* 0x002fea0003800000 */
.L_x_120:
[----:B------:R-:W-:-:S04]  /*2400*/  UIADD3 UR6, UPT, UPT, UR6, 0x1, URZ ;  /* 0x0000000106067890 */ /* 0x000fc8000fffe0ff */
[----:B------:R-:W-:-:S04]  /*2410*/  UISETP.NE.AND UP0, UPT, UR6, 0xc, UPT ;  /* 0x0000000c0600788c */ /* 0x000fc8000bf05270 */
[----:B------:R-:W-:Y:S02]  /*2420*/  USEL UR7, URZ, 0x1, UP0 ;  /* 0x00000001ff077887 */ /* 0x000fe40008000000 */
[----:B------:R-:W-:-:S04]  /*2430*/  USEL UR6, UR6, URZ, UP0 ;  /* 0x000000ff06067287 */ /* 0x000fc80008000000 */
[----:B------:R-:W-:Y:S01]  /*2440*/  ULEA UR5, UR6, UR4, 0x3 ;  /* 0x0000000406057291 */ /* 0x000fe2000f8e18ff */
[----:B------:R-:W-:-:S04]  /*2450*/  LOP3.LUT R2, R15, UR7, RZ, 0x3c, !PT ;  /* 0x000000070f027c12 */ /* 0x000fc8000f8e3cff */
[----:B-1----:R-:W-:-:S04]  /*2460*/  SHF.L.U32 R3, R2, 0x1f, RZ ;  /* 0x0000001f02037819 */ /* 0x002fc800000006ff */
[----:B------:R-:W1:Y:S02]  /*2470*/  SYNCS.PHASECHK.TRANS64.TRYWAIT P0, [UR5], R3 ;  /* 0x00000003ff0075a7 */ /* 0x000e640008001105 */
[----:B-1----:R-:W-:Y:S05]  /*2480*/  @!P0 BRA `(.L_x_38) ;  /* 0x0000006000f88947 */ /* 0x002fea0003800000 */
.L_x_122:
        /* <DEDUP_REMOVED lines=9> */
.L_x_124:
        /* <DEDUP_REMOVED lines=9> */
.L_x_126:
        /* <DEDUP_REMOVED lines=9> */
.L_x_128:
        /* <DEDUP_REMOVED lines=9> */
.L_x_130:
        /* <DEDUP_REMOVED lines=9> */
.L_x_132:
        /* <DEDUP_REMOVED lines=9> */
.L_x_134:
        /* <DEDUP_REMOVED lines=9> */
.L_x_136:
        /* <DEDUP_REMOVED lines=9> */
.L_x_138:
        /* <DEDUP_REMOVED lines=9> */
.L_x_140:
[----:B------:R-:W-:-:S04]  /*29a0*/  UIADD3 UR6, UPT, UPT, UR6, 0x1, URZ ;  /* 0x0000000106067890 */ /* 0x000fc8000fffe0ff */
[----:B------:R-:W-:-:S04]  /*29b0*/  UISETP.NE.AND UP0, UPT, UR6, 0xc, UPT ;  /* 0x0000000c0600788c */ /* 0x000fc8000bf05270 */
[----:B------:R-:W-:Y:S02]  /*29c0*/  USEL UR5, URZ, 0x1, UP0 ;  /* 0x00000001ff057887 */ /* 0x000fe40008000000 */
[----:B------:R-:W-:-:S04]  /*29d0*/  USEL UR6, UR6, URZ, UP0 ;  /* 0x000000ff06067287 */ /* 0x000fc80008000000 */
[----:B------:R-:W-:Y:S01]  /*29e0*/  ULEA UR6, UR6, UR4, 0x3 ;  /* 0x0000000406067291 */ /* 0x000fe2000f8e18ff */
[----:B-1----:R-:W-:-:S04]  /*29f0*/  LOP3.LUT R3, R2, UR5, RZ, 0x3c, !PT ;  /* 0x0000000502037c12 */ /* 0x002fc8000f8e3cff */
[----:B------:R-:W-:Y:S01]  /*2a00*/  SHF.L.U32 R3, R3, 0x1f, RZ ;  /* 0x0000001f03037819 */ /* 0x000fe200000006ff */
[----:B----4-:R-:W-:-:S07]  /*2a10*/  IMAD.U32 R0, RZ, RZ, UR6 ;  /* 0x00000006ff007e24 */ /* 0x010fce000f8e00ff */
.L_x_48:
[----:B-1----:R1:W2:Y:S02]  /*2a20*/  SYNCS.PHASECHK.TRANS64.TRYWAIT P0, [R0+URZ], R3 ;  /* 0x00000003000075a7 */ /* 0x0022a400080011ff */
[----:B--2---:R-:W-:Y:S05]  /*2a30*/  @!P0 NANOSLEEP.SYNCS 0x989680 ;  /* 0x009896800000895d */ /* 0x004fea0003900000 */
[----:B------:R-:W2:Y:S02]  /*2a40*/  @!P0 SYNCS.PHASECHK.TRANS64 P0, [R0+URZ], R3 ;  /* 0x00000003000085a7 */ /* 0x000ea400080010ff */
[----:B--2---:R-:W-:Y:S05]  /*2a50*/  @P0 EXIT ;  /* 0x000000000000094d */ /* 0x004fea0003800000 */
[----:B------:R-:W-:Y:S05]  /*2a60*/  BRA `(.L_x_48) ;  /* 0xfffffffc00ec7947 */ /* 0x000fea000383ffff */
.L_x_18:
[----:B------:R-:W-:-:S04]  /*2a70*/  UISETP.NE.AND UP1, UPT, UR37, URZ, UPT ;  /* 0x000000ff2500728c */ /* 0x000fc8000bf25270 */
[----:B------:R-:W-:-:S09]  /*2a80*/  UISETP.NE.OR UP1, UPT, UR8, 0x1, UP1 ;  /* 0x000000010800788c */ /* 0x000fd20008f25670 */
[----:B------:R-:W-:Y:S05]  /*2a90*/  BRA.U UP1, `(.L_x_49) ;  /* 0x0000000501487547 */ /* 0x000fea000b800000 */
[----:B------:R-:W-:Y:S01]  /*2aa0*/  ISETP.NE.AND P2, PT, R2, RZ, PT ;  /* 0x000000ff0200720c */ /* 0x000fe20003f45270 */
[----:B------:R-:W-:Y:S01]  /*2ab0*/  IMAD.MOV.U32 R12, RZ, RZ, 0x1 ;  /* 0x00000001ff0c7424 */ /* 0x000fe200078e00ff */
[----:B------:R-:W-:Y:S02]  /*2ac0*/  CS2R R10, SRZ ;  /* 0x00000000000a7805 */ /* 0x000fe4000001ff00 */
[----:B------:R-:W-:Y:S01]  /*2ad0*/  CS2R R8, SRZ ;  /* 0x0000000000087805 */ /* 0x000fe2000001ff00 */
[----:B------:R-:W-:Y:S01]  /*2ae0*/  UMOV UR4, 0x400 ;  /* 0x0000040000047882 */ /* 0x000fe20000000000 */
[----:B------:R-:W-:Y:S01]  /*2af0*/  UMOV UR6, URZ ;  /* 0x000000ff00067c82 */ /* 0x000fe20008000000 */
[----:B------:R-:W-:-:S12]  /*2b00*/  ULEA UR37, UR37, UR4, 0x18 ;  /* 0x0000000425257291 */ /* 0x000fd8000f8ec0ff */
.L_x_53:
[----:B------:R-:W-:Y:S02]  /*2b10*/  LEA R0, R8, UR37, 0x3 ;  /* 0x0000002508007c11 */ /* 0x000fe4000f8e18ff */
[----:B------:R-:W-:-:S03]  /*2b20*/  SHF.L.U32 R5, R9, 0x1f, RZ ;  /* 0x0000001f09057819 */ /* 0x000fc600000006ff */
[----:B------:R-:W-:Y:S01]  /*2b30*/  VIADD R4, R0, 0x160 ;  /* 0x0000016000047836 */ /* 0x000fe20000000000 */
[----:B------:R-:W1:Y:S02]  /*2b40*/  SYNCS.PHASECHK.TRANS64.TRYWAIT P0, [R0+URZ+0x150], R5 ;  /* 0x00015005000075a7 */ /* 0x000e6400080011ff */
[----:B-1----:R-:W-:Y:S05]  /*2b50*/  @!P0 BRA `(.L_x_50) ;  /* 0x0000006000348947 */ /* 0x002fea0003800000 */
.L_x_141:
[----:B------:R-:W-:Y:S01]  /*2b60*/  ULEA UR5, UR6, UR37, 0x3 ;  /* 0x0000002506057291 */ /* 0x000fe2000f8e18ff */
[----:B------:R-:W-:Y:S02]  /*2b70*/  PRMT R4, RZ, 0x654, R4 ;  /* 0x00000654ff047816 */ /* 0x000fe40000000004 */
[----:B-1----:R-:W-:Y:S01]  /*2b80*/  SHF.L.U32 R5, R12, 0x1f, RZ ;  /* 0x0000001f0c057819 */ /* 0x002fe200000006ff */
[----:B------:R-:W-:Y:S01]  /*2b90*/  UIADD3 UR4, UPT, UPT, UR5, 0xf0, URZ ;  /* 0x000000f005047890 */ /* 0x000fe2000fffe0ff */
[----:B------:R1:W-:Y:S05]  /*2ba0*/  SYNCS.ARRIVE.TRANS64.RED.A1T0 RZ, [R4+URZ], RZ ;  /* 0x000000ff04ff79a7 */ /* 0x0003ea00081004ff */
[----:B------:R-:W-:Y:S01]  /*2bb0*/  IMAD.U32 R7, RZ, RZ, UR4 ;  /* 0x00000004ff077e24 */ /* 0x000fe2000f8e00ff */
[----:B------:R-:W2:Y:S04]  /*2bc0*/  SYNCS.PHASECHK.TRANS64.TRYWAIT P0, [UR5+0x100], R5 ;  /* 0x00010005ff0075a7 */ /* 0x000ea80008001105 */
[----:B------:R-:W-:Y:S01]  /*2bd0*/  PRMT R6, R2, 0x654, R7 ;  /* 0x0000065402067816 */ /* 0x000fe20000000007 */
[----:B-1----:R-:W-:Y:S01]  /*2be0*/  @!P2 IMAD.MOV.U32 R4, RZ, RZ, 0x10 ;  /* 0x00000010ff04a424 */ /* 0x002fe200078e00ff */
[----:B--2---:R-:W-:Y:S06]  /*2bf0*/  @!P0 BRA `(.L_x_51) ;  /* 0x0000006000208947 */ /* 0x004fec0003800000 */
.L_x_143:
[----:B------:R-:W-:Y:S01]  /*2c00*/  ULEA UR4, UR6, UR37, 0x4 ;  /* 0x0000002506047291 */ /* 0x000fe2000f8e20ff */
[----:B------:R-:W-:Y:S01]  /*2c10*/  SEL R3, R6, R3, !P2 ;  /* 0x0000000306037207 */ /* 0x000fe20005000000 */
[----:B------:R-:W-:Y:S01]  /*2c20*/  UIADD3 UR5, UPT, UPT, UR5, 0xf0, URZ ;  /* 0x000000f005057890 */ /* 0x000fe2000fffe0ff */
[----:B-1----:R-:W-:Y:S01]  /*2c30*/  LEA R0, R11, UR37, 0x3 ;  /* 0x000000250b007c11 */ /* 0x002fe2000f8e18ff */
[----:B------:R-:W-:Y:S01]  /*2c40*/  UIADD3 UR4, UPT, UPT, UR4, 0x180, URZ ;  /* 0x0000018004047890 */ /* 0x000fe2000fffe0ff */
[----:B------:R-:W-:Y:S01]  /*2c50*/  SHF.L.U32 R5, R10, 0x1f, RZ ;  /* 0x0000001f0a057819 */ /* 0x000fe200000006ff */
[----:B------:R1:W-:Y:S01]  /*2c60*/  @!P2 SYNCS.ARRIVE.TRANS64.RED RZ, [R3+URZ], R4 ;  /* 0x0000000403ffa9a7 */ /* 0x0003e200080004ff */
[----:B------:R-:W-:Y:S01]  /*2c70*/  UIADD3 UR6, UPT, UPT, UR6, 0x1, URZ ;  /* 0x0000000106067890 */ /* 0x000fe2000fffe0ff */
[----:B------:R-:W-:-:S03]  /*2c80*/  VIADD R8, R8, 0x1 ;  /* 0x0000000108087836 */ /* 0x000fc60000000000 */
[----:B------:R-:W-:Y:S02]  /*2c90*/  UISETP.NE.AND UP0, UPT, UR6, 0x2, UPT ;  /* 0x000000020600788c */ /* 0x000fe4000bf05270 */
[----:B------:R-:W-:Y:S06]  /*2ca0*/  UGETNEXTWORKID.BROADCAST [UR4], [UR5] ;  /* 0x00000000040073ca */ /* 0x000fec0008000100 */
[----:B------:R-:W-:Y:S01]  /*2cb0*/  USEL UR4, URZ, 0x1, UP0 ;  /* 0x00000001ff047887 */ /* 0x000fe20008000000 */
[----:B------:R-:W-:Y:S01]  /*2cc0*/  ISETP.NE.AND P0, PT, R8, 0x2, PT ;  /* 0x000000020800780c */ /* 0x000fe20003f05270 */
[----:B------:R-:W-:Y:S01]  /*2cd0*/  USEL UR6, UR6, URZ, UP0 ;  /* 0x000000ff06067287 */ /* 0x000fe20008000000 */
[----:B------:R-:W2:Y:S03]  /*2ce0*/  SYNCS.PHASECHK.TRANS64.TRYWAIT P1, [R0+URZ+0xf0], R5 ;  /* 0x0000f005000075a7 */ /* 0x000ea600080211ff */
[----:B------:R-:W-:Y:S01]  /*2cf0*/  LOP3.LUT R12, R12, UR4, RZ, 0x3c, !PT ;  /* 0x000000040c0c7c12 */ /* 0x000fe2000f8e3cff */
[----:B-12---:R-:W-:Y:S07]  /*2d00*/  @!P1 BRA `(.L_x_52) ;  /* 0x0000005c00f49947 */ /* 0x006fee0003800000 */
.L_x_144:
[C---:B------:R-:W-:Y:S01]  /*2d10*/  LEA R4, R11.reuse, UR37, 0x4 ;  /* 0x000000250b047c11 */ /* 0x040fe2000f8e20ff */
[----:B-1----:R-:W-:Y:S01]  /*2d20*/  VIADD R0, R0, 0x100 ;  /* 0x0000010000007836 */ /* 0x002fe20000000000 */
[----:B------:R-:W-:Y:S01]  /*2d30*/  SEL R8, R8, RZ, P0 ;  /* 0x000000ff08087207 */ /* 0x000fe20000000000 */
[----:B------:R-:W-:-:S03]  /*2d40*/  VIADD R11, R11, 0x1 ;  /* 0x000000010b0b7836 */ /* 0x000fc60000000000 */
[----:B------:R-:W1:Y:S01]  /*2d50*/  LDS.128 R4, [R4+0x180] ;  /* 0x0001800004047984 */ /* 0x000e620000000c00 */
[----:B------:R-:W-:Y:S02]  /*2d60*/  PRMT R0, RZ, 0x654, R0 ;  /* 0x00000654ff007816 */ /* 0x000fe40000000000 */
[C---:B------:R-:W-:Y:S01]  /*2d70*/  ISETP.NE.AND P1, PT, R11.reuse, 0x2, PT ;  /* 0x000000020b00780c */ /* 0x040fe20003f25270 */
[----:B------:R-:W-:Y:S01]  /*2d80*/  @!PT LDS RZ, [RZ] ;  /* 0x00000000fffff984 */ /* 0x000fe20000000800 */
[----:B------:R-:W-:Y:S01]  /*2d90*/  @!PT LDS RZ, [RZ] ;  /* 0x00000000fffff984 */ /* 0x000fe20000000800 */
[----:B------:R-:W-:Y:S01]  /*2da0*/  @!PT LDS RZ, [RZ] ;  /* 0x00000000fffff984 */ /* 0x000fe20000000800 */
[----:B------:R-:W-:Y:S01]  /*2db0*/  @!PT LDS RZ, [RZ] ;  /* 0x00000000fffff984 */ /* 0x000fe20000000800 */
[----:B------:R2:W-:Y:S06]  /*2dc0*/  MEMBAR.ALL.CTA ;  /* 0x0000000000007992 */ /* 0x0005ec0000008000 */
[----:B--2---:R-:W2:Y:S01]  /*2dd0*/  FENCE.VIEW.ASYNC.S ;  /* 0x00000000000073c6 */ /* 0x004ea20000000000 */
[----:B------:R-:W-:Y:S01]  /*2de0*/  SEL R11, R11, RZ, P1 ;  /* 0x000000ff0b0b7207 */ /* 0x000fe20000800000 */
[----:B--2---:R2:W-:Y:S01]  /*2df0*/  SYNCS.ARRIVE.TRANS64.RED.A1T0 RZ, [R0+URZ], RZ ;  /* 0x000000ff00ff79a7 */ /* 0x0045e200081004ff */
[----:B-1----:R-:W-:-:S02]  /*2e00*/  LOP3.LUT P3, RZ, R6, 0x1, RZ, 0xc0, !PT ;  /* 0x0000000106ff7812 */ /* 0x002fc4000786c0ff */
[----:B------:R-:W-:-:S04]  /*2e10*/  SEL R5, RZ, 0x1, P1 ;  /* 0x00000001ff057807 */ /* 0x000fc80000800000 */
[----:B------:R-:W-:Y:S02]  /*2e20*/  LOP3.LUT R10, R10, R5, RZ, 0x3c, !PT ;  /* 0x000000050a0a7212 */ /* 0x000fe400078e3cff */
[----:B--2---:R-:W-:-:S04]  /*2e30*/  SEL R0, RZ, 0x1, P0 ;  /* 0x00000001ff007807 */ /* 0x004fc80000000000 */
[----:B------:R-:W-:Y:S01]  /*2e40*/  LOP3.LUT R9, R9, R0, RZ, 0x3c, !PT ;  /* 0x0000000009097212 */ /* 0x000fe200078e3cff */
[----:B------:R-:W-:Y:S06]  /*2e50*/  @P3 BRA `(.L_x_53) ;  /* 0xfffffffc002c3947 */ /* 0x000fec000383ffff */
[----:B------:R-:W-:Y:S01]  /*2e60*/  ULEA UR5, UR6, UR37, 0x3 ;  /* 0x0000002506057291 */ /* 0x000fe2000f8e18ff */
[----:B------:R-:W-:-:S08]  /*2e70*/  SHF.L.U32 R3, R12, 0x1f, RZ ;  /* 0x0000001f0c037819 */ /* 0x000fd000000006ff */
[----:B------:R-:W1:Y:S02]  /*2e80*/  SYNCS.PHASECHK.TRANS64 P0, [UR5+0x100], R3 ;  /* 0x00010003ff0075a7 */ /* 0x000e640008001005 */
[----:B-1----:R-:W-:Y:S05]  /*2e90*/  @P0 BRA `(.L_x_54) ;  /* 0x0000000000080947 */ /* 0x002fea0003800000 */
[----:B------:R-:W1:Y:S02]  /*2ea0*/  SYNCS.PHASECHK.TRANS64.TRYWAIT P0, [UR5+0x100], R3 ;  /* 0x00010003ff0075a7 */ /* 0x000e640008001105 */
[----:B-1----:R-:W-:Y:S05]  /*2eb0*/  @!P0 BRA `(.L_x_55) ;  /* 0x0000005c009c8947 */ /* 0x002fea0003800000 */
.L_x_54:
[----:B------:R-:W-:-:S04]  /*2ec0*/  UIADD3 UR4, UPT, UPT, UR6, 0x1, URZ ;  /* 0x0000000106047890 */ /* 0x000fc8000fffe0ff */
[----:B------:R-:W-:-:S04]  /*2ed0*/  UISETP.NE.AND UP0, UPT, UR4, 0x2, UPT ;  /* 0x000000020400788c */ /* 0x000fc8000bf05270 */
[----:B------:R-:W-:Y:S02]  /*2ee0*/  USEL UR7, URZ, 0x1, UP0 ;  /* 0x00000001ff077887 */ /* 0x000fe40008000000 */
[----:B------:R-:W-:-:S04]  /*2ef0*/  USEL UR4, UR4, URZ, UP0 ;  /* 0x000000ff04047287 */ /* 0x000fc80008000000 */
[----:B------:R-:W-:Y:S01]  /*2f00*/  ULEA UR4, UR4, UR37, 0x3 ;  /* 0x0000002504047291 */ /* 0x000fe2000f8e18ff */
[----:B-1----:R-:W-:-:S04]  /*2f10*/  LOP3.LUT R3, R12, UR7, RZ, 0x3c, !PT ;  /* 0x000000070c037c12 */ /* 0x002fc8000f8e3cff */
[----:B------:R-:W-:-:S04]  /*2f20*/  SHF.L.U32 R0, R3, 0x1f, RZ ;  /* 0x0000001f03007819 */ /* 0x000fc800000006ff */
[----:B------:R-:W1:Y:S02]  /*2f30*/  SYNCS.PHASECHK.TRANS64 P0, [UR4+0x100], R0 ;  /* 0x00010000ff0075a7 */ /* 0x000e640008001004 */
[----:B-1----:R-:W-:Y:S05]  /*2f40*/  @P0 EXIT ;  /* 0x000000000000094d */ /* 0x002fea0003800000 */
[----:B------:R-:W-:Y:S02]  /*2f50*/  SHF.L.U32 R3, R3, 0x1f, RZ ;  /* 0x0000001f03037819 */ /* 0x000fe400000006ff */
[----:B------:R-:W-:-:S07]  /*2f60*/  MOV R0, UR4 ;  /* 0x0000000400007c02 */ /* 0x000fce0008000f00 */
.L_x_56:
[----:B-1----:R1:W2:Y:S02]  /*2f70*/  SYNCS.PHASECHK.TRANS64.TRYWAIT P0, [R0+URZ+0x100], R3 ;  /* 0x00010003000075a7 */ /* 0x0022a400080011ff */
[----:B--2---:R-:W-:Y:S05]  /*2f80*/  @!P0 NANOSLEEP.SYNCS 0x989680 ;  /* 0x009896800000895d */ /* 0x004fea0003900000 */
[----:B------:R-:W2:Y:S02]  /*2f90*/  @!P0 SYNCS.PHASECHK.TRANS64 P0, [R0+URZ+0x100], R3 ;  /* 0x00010003000085a7 */ /* 0x000ea400080010ff */
[----:B--2---:R-:W-:Y:S05]  /*2fa0*/  @P0 EXIT ;  /* 0x000000000000094d */ /* 0x004fea0003800000 */
[----:B------:R-:W-:Y:S05]  /*2fb0*/  BRA `(.L_x_56) ;  /* 0xfffffffc00ec7947 */ /* 0x000fea000383ffff */
.L_x_49:
[----:B------:R-:W-:-:S09]  /*2fc0*/  UISETP.NE.AND UP1, UPT, UR8, URZ, UPT ;  /* 0x000000ff0800728c */ /* 0x000fd2000bf25270 */
[----:B------:R-:W-:Y:S05]  /*2fd0*/  BRA.U UP1, `(.L_x_57) ;  /* 0x0000000d01787547 */ /* 0x000fea000b800000 */
[----:B------:R-:W-:Y:S01]  /*2fe0*/  UMOV UR4, 0x40 ;  /* 0x0000004000047882 */ /* 0x000fe20000000000 */
[----:B------:R-:W-:Y:S01]  /*2ff0*/  NOP ;  /* 0x0000000000007918 */ /* 0x000fe20000000000 */
[----:B------:R-:W-:Y:S01]  /*3000*/  ULEA UR4, UR37, UR4, 0x18 ;  /* 0x0000000425047291 */ /* 0x000fe2000f8ec0ff */
[----:B------:R-:W-:Y:S02]  /*3010*/  UMOV UR5, 0x400 ;  /* 0x0000040000057882 */ /* 0x000fe40000000000 */
[----:B------:R-:W-:-:S06]  /*3020*/  ULEA UR37, UR37, UR5, 0x18 ;  /* 0x0000000525257291 */ /* 0x000fcc000f8ec0ff */
[----:B------:R-:W1:Y:S02]  /*3030*/  LDS.U8 R0, [UR4+0x1c] ;  /* 0x00001c04ff007984 */ /* 0x000e640008000000 */
[----:B-1----:R-:W-:-:S13]  /*3040*/  ISETP.NE.AND P0, PT, R0, RZ, PT ;  /* 0x000000ff0000720c */ /* 0x002fda0003f05270 */
[----:B------:R-:W-:Y:S05]  /*3050*/  @P0 BRA `(.L_x_58) ;  /* 0x0000000000580947 */ /* 0x000fea0003800000 */
[----:B------:R-:W-:-:S13]  /*3060*/  ELECT P0, URZ, PT ;  /* 0x0000000000ff782f */ /* 0x000fda0003800000 */
[----:B------:R-:W-:Y:S05]  /*3070*/  @!P0 BRA `(.L_x_59) ;  /* 0x0000000000608947 */ /* 0x000fea0003800000 */
[----:B------:R-:W-:Y:S01]  /*3080*/  UMOV UR5, 0x10 ;  /* 0x0000001000057882 */ /* 0x000fe20000000000 */
[----:B------:R-:W-:Y:S01]  /*3090*/  HFMA2 R0, -RZ, RZ, 0, 5.9604644775390625e-08 ;  /* 0x00000001ff007431 */ /* 0x000fe200000001ff */
[----:B------:R-:W-:-:S03]  /*30a0*/  MOV R2, 0xffff ;  /* 0x0000ffff00027802 */ /* 0x000fc60000000f00 */
[----:B------:R-:W-:Y:S04]  /*30b0*/  DEPBAR.LE SB1, 0x36 ;  /* 0x00009d800000791a */ /* 0x000fe80000000000 */
[----:B------:R-:W1:Y:S02]  /*30c0*/  UTCATOMSWS.FIND_AND_SET.ALIGN UP0, UR5, UR5 ;  /* 0x00000005000575e3 */ /* 0x000e640008000800 */
[----:B-1----:R-:W-:Y:S01]  /*30d0*/  MOV R3, UR5 ;  /* 0x0000000500037c02 */ /* 0x002fe20008000f00 */
[----:B------:R-:W-:Y:S06]  /*30e0*/  BRA.U UP0, `(.L_x_60) ;  /* 0x0000000100187547 */ /* 0x000fec000b800000 */
.L_x_61:
[----:B------:R-:W-:Y:S05]  /*30f0*/  NANOSLEEP 0x64 ;  /* 0x000000640000795d */ /* 0x000fea0003800000 */
[----:B------:R-:W-:-:S05]  /*3100*/  UMOV UR5, 0x10 ;  /* 0x0000001000057882 */ /* 0x000fca0000000000 */
[----:B------:R-:W-:Y:S04]  /*3110*/  DEPBAR.LE SB1, 0x36 ;  /* 0x00009d800000791a */ /* 0x000fe80000000000 */
[----:B------:R-:W1:Y:S02]  /*3120*/  UTCATOMSWS.FIND_AND_SET.ALIGN UP0, UR5, UR5 ;  /* 0x00000005000575e3 */ /* 0x000e640008000800 */
[----:B-1----:R-:W-:Y:S01]  /*3130*/  MOV R3, UR5 ;  /* 0x0000000500037c02 */ /* 0x002fe20008000f00 */
[----:B------:R-:W-:Y:S05]  /*3140*/  BRA.U !UP0, `(.L_x_61) ;  /* 0xfffffffd08e87547 */ /* 0x000fea000b83ffff */
.L_x_60:
[-C--:B------:R-:W-:Y:S02]  /*3150*/  SHF.L.U32 R2, R2, R3.reuse, RZ ;  /* 0x0000000302027219 */ /* 0x080fe400000006ff */
[----:B------:R-:W-:Y:S01]  /*3160*/  SHF.L.U32 R0, R0, R3, RZ ;  /* 0x0000000300007219 */ /* 0x000fe200000006ff */
[----:B------:R-:W-:Y:S02]  /*3170*/  IMAD.SHL.U32 R3, R3, 0x20, RZ ;  /* 0x0000002003037824 */ /* 0x000fe400078e00ff */
[----:B------:R1:W-:Y:S04]  /*3180*/  ATOMS.OR RZ, [UR4+0x14], R2 ;  /* 0x00001402ffff798c */ /* 0x0003e8000b000004 */
[----:B------:R1:W-:Y:S04]  /*3190*/  ATOMS.OR RZ, [UR4+0x18], R0 ;  /* 0x00001800ffff798c */ /* 0x0003e8000b000004 */
[----:B------:R1:W-:Y:S01]  /*31a0*/  STS [UR37+0x1a0], R3 ;  /* 0x0001a003ff007988 */ /* 0x0003e20008000825 */
[----:B------:R-:W-:Y:S05]  /*31b0*/  BRA `(.L_x_59) ;  /* 0x0000000000107947 */ /* 0x000fea0003800000 */
.L_x_58:
[----:B------:R-:W-:Y:S02]  /*31c0*/  MOV R0, 0xffffffff ;  /* 0xffffffff00007802 */ /* 0x000fe40000000f00 */
[----:B------:R-:W-:-:S03]  /*31d0*/  MOV R2, 0x3200 ;  /* 0x0000320000027802 */ /* 0x000fc60000000f00 */
[----:B------:R1:W-:Y:S04]  /*31e0*/  STS [UR37+0x1a0], R0 ;  /* 0x0001a000ff007988 */ /* 0x0003e80008000825 */
[----:B-1-3-5:R-:W-:Y:S05]  /*31f0*/  CALL.REL.NOINC `($__internal_1_$__cuda_sm10x_tcgen05_guardrail_trap_phase_invalid_during_alloc) ;  /* 0x0000006000587944 */ /* 0x02afea0003c00000 */
.L_x_59:
[----:B------:R-:W-:Y:S05]  /*3200*/  WARPSYNC.ALL ;  /* 0x0000000000007948 */ /* 0x000fea0003800000 */
[----:B------:R-:W2:Y:S01]  /*3210*/  S2UR UR6, SR_CgaCtaId ;  /* 0x00000000000679c3 */ /* 0x000ea20000008800 */
[----:B------:R-:W-:Y:S01]  /*3220*/  UMOV UR4, 0x400 ;  /* 0x0000040000047882 */ /* 0x000fe20000000000 */
[----:B------:R-:W-:-:S06]  /*3230*/  NOP ;  /* 0x0000000000007918 */ /* 0x000fcc0000000000 */
[----:B------:R-:W-:Y:S06]  /*3240*/  BAR.ARV 0x6, 0xa0 ;  /* 0x0182800000007b1d */ /* 0x000fec0000002000 */
[----:B------:R-:W4:Y:S01]  /*3250*/  LDCU UR7, c[0x0][0x38c] ;  /* 0x00007180ff0777ac */ /* 0x000f220008000800 */
[----:B------:R-:W-:Y:S01]  /*3260*/  IMAD.MOV.U32 R11, RZ, RZ, 0x1 ;  /* 0x00000001ff0b7424 */ /* 0x000fe200078e00ff */
[----:B------:R-:W-:Y:S01]  /*3270*/  CS2R R8, SRZ ;  /* 0x0000000000087805 */ /* 0x000fe2000001ff00 */
[----:B------:R-:W-:Y:S01]  /*3280*/  IMAD.MOV.U32 R10, RZ, RZ, RZ ;  /* 0x000000ffff0a7224 */ /* 0x000fe200078e00ff */
[----:B------:R-:W-:Y:S01]  /*3290*/  UMOV UR17, URZ ;  /* 0x000000ff00117c82 */ /* 0x000fe20008000000 */
[----:B------:R-:W-:Y:S01]  /*32a0*/  UMOV UR16, URZ ;  /* 0x000000ff00107c82 */ /* 0x000fe20008000000 */
[----:B------:R-:W-:Y:S01]  /*32b0*/  UMOV UR22, 0x0 ;  /* 0x0000000000167882 */ /* 0x000fe20000000000 */
[----:B------:R-:W-:Y:S01]  /*32c0*/  UMOV UR23, 0x8208490 ;  /* 0x0820849000177882 */ /* 0x000fe20000000000 */
[----:B------:R-:W-:Y:S01]  /*32d0*/  UMOV UR20, 0x0 ;  /* 0x0000000000147882 */ /* 0x000fe20000000000 */
[----:B------:R-:W-:Y:S01]  /*32e0*/  UMOV UR21, 0x8208490 ;  /* 0x0820849000157882 */ /* 0x000fe20000000000 */
[----:B--2---:R-:W-:Y:S01]  /*32f0*/  ULEA UR6, UR6, UR4, 0x18 ;  /* 0x0000000406067291 */ /* 0x004fe2000f8ec0ff */
[----:B------:R-:W2:Y:S03]  /*3300*/  LDCU UR4, c[0x0][0x38c] ;  /* 0x00007180ff0477ac */ /* 0x000ea60008000800 */
[----:B------:R-:W-:-:S02]  /*3310*/  UIADD3 UR11, UPT, UPT, UR6, 0x20400, URZ ;  /* 0x00020400060b7890 */ /* 0x000fc4000fffe0ff */
[----:B----4-:R-:W-:-:S03]  /*3320*/  UIADD3 UR7, UPT, UPT, UR7, 0x3f, URZ ;  /* 0x0000003f07077890 */ /* 0x010fc6000fffe0ff */
[----:B-1----:R-:W1:Y:S01]  /*3330*/  LDS R0, [UR6+0x1a0] ;  /* 0x0001a006ff007984 */ /* 0x002e620008000800 */
[----:B------:R-:W-:Y:S02]  /*3340*/  UIADD3 UR18, UPT, UPT, UR6, 0x8400, URZ ;  /* 0x0000840006127890 */ /* 0x000fe4000fffe0ff */
[----:B------:R-:W-:Y:S02]  /*3350*/  USHF.R.S32.HI UR5, URZ, 0x1f, UR7 ;  /* 0x0000001fff057899 */ /* 0x000fe40008011407 */
[----:B------:R-:W-:Y:S02]  /*3360*/  USHF.R.U32.HI UR11, URZ, 0x4, UR11 ;  /* 0x00000004ff0b7899 */ /* 0x000fe4000801160b */
[----:B------:R-:W-:Y:S02]  /*3370*/  ULEA.HI UR5, UR5, UR7, URZ, 0x6 ;  /* 0x0000000705057291 */ /* 0x000fe4000f8f30ff */
[----:B------:R-:W-:Y:S02]  /*3380*/  USHF.R.U32.HI UR18, URZ, 0x4, UR18 ;  /* 0x00000004ff127899 */ /* 0x000fe40008011612 */
[----:B------:R-:W-:-:S02]  /*3390*/  USHF.R.S32.HI UR5, URZ, 0x6, UR5 ;  /* 0x00000006ff057899 */ /* 0x000fc40008011405 */
[----:B------:R-:W-:Y:S02]  /*33a0*/  ULOP3.LUT UR11, UR11, 0x3fff, URZ, 0xc0, !UPT ;  /* 0x00003fff0b0b7892 */ /* 0x000fe4000f8ec0ff */
[----:B------:R-:W-:Y:S02]  /*33b0*/  UISETP.LT.AND UP0, UPT, UR5, 0x1, UPT ;  /* 0x000000010500788c */ /* 0x000fe4000bf01270 */
[----:B------:R-:W-:Y:S02]  /*33c0*/  ULOP3.LUT UR18, UR18, 0x3fff, URZ, 0xc0, !UPT ;  /* 0x00003fff12127892 */ /* 0x000fe4000f8ec0ff */
[----:B------:R-:W-:Y:S02]  /*33d0*/  USEL UR10, UR5, 0x1, !UP0 ;  /* 0x00000001050a7887 */ /* 0x000fe4000c000000 */
[----:B------:R-:W-:Y:S02]  /*33e0*/  ULOP3.LUT UR11, UR11, 0x10000, URZ, 0xfc, !UPT ;  /* 0x000100000b0b7892 */ /* 0x000fe4000f8efcff */
[----:B------:R-:W-:-:S02]  /*33f0*/  UIADD3 UR10, UPT, UPT, -UR10, URZ, URZ ;  /* 0x000000ff0a0a7290 */ /* 0x000fc4000fffe1ff */
[----:B--2---:R-:W-:Y:S01]  /*3400*/  UISETP.GE.AND UP3, UPT, UR4, 0x1, UPT ;  /* 0x000000010400788c */ /* 0x004fe2000bf66270 */
[----:B-1----:R-:W-:-:S15]  /*3410*/  R2UR UR19, R0 ;  /* 0x00000000001372ca */ /* 0x002fde00000e0000 */
.L_x_68:
[----:B------:R-:W-:Y:S02]  /*3420*/  LEA R0, R10, UR6, 0x3 ;  /* 0x000000060a007c11 */ /* 0x000fe4000f8e18ff */
[----:B------:R-:W-:Y:S02]  /*3430*/  SHF.L.U32 R5, R9, 0x1f, RZ ;  /* 0x0000001f09057819 */ /* 0x000fe400000006ff */
[----:B------:R-:W-:Y:S01]  /*3440*/  PLOP3.LUT P0, PT, PT, PT, UP3, 0x80, 0x8 ;  /* 0x000000000008781c */ /* 0x000fe20003f0f038 */
[----:B------:R-:W-:Y:S01]  /*3450*/  VIADD R3, R0, 0x100 ;  /* 0x0000010000037836 */ /* 0x000fe20000000000 */
[----:B-1----:R-:W1:Y:S02]  /*3460*/  SYNCS.PHASECHK.TRANS64.TRYWAIT P1, [R0+URZ+0xf0], R5 ;  /* 0x0000f005000075a7 */ /* 0x002e6400080211ff */
[----:B-1--4-:R-:W-:Y:S09]  /*3470*/  @!P1 BRA `(.L_x_62) ;  /* 0x0000005800449947 */ /* 0x012ff20003800000 */
.L_x_146:
[----:B------:R-:W-:Y:S01]  /*3480*/  LEA R4, R10, UR6, 0x4 ;  /* 0x000000060a047c11 */ /* 0x000fe2000f8e20ff */
[----:B------:R-:W-:Y:S01]  /*3490*/  @UP3 ULEA UR4, UR16, UR6, 0x3 ;  /* 0x0000000610043291 */ /* 0x000fe2000f8e18ff */
[----:B------:R-:W-:Y:S01]  /*34a0*/  PLOP3.LUT P2, PT, PT, PT, PT, 0x80, 0x8 ;  /* 0x000000000008781c */ /* 0x000fe20003f4f070 */
[----:B------:R-:W-:Y:S01]  /*34b0*/  ULEA UR8, UR17, UR6, 0x3 ;  /* 0x0000000611087291 */ /* 0x000fe2000f8e18ff */
[----:B------:R-:W-:Y:S01]  /*34c0*/  PRMT R3, RZ, 0x654, R3 ;  /* 0x00000654ff037816 */ /* 0x000fe20000000003 */
[----:B------:R-:W-:Y:S01]  /*34d0*/  ULEA UR9, UR17, UR19, 0x7 ;  /* 0x0000001311097291 */ /* 0x000fe2000f8e38ff */
[----:B-1----:R-:W1:Y:S01]  /*34e0*/  LDS.128 R4, [R4+0x180] ;  /* 0x0001800004047984 */ /* 0x002e620000000c00 */
[----:B------:R-:W-:Y:S02]  /*34f0*/  @P0 SHF.L.U32 R2, R8, 0x1f, RZ ;  /* 0x0000001f08020819 */ /* 0x000fe400000006ff */
[----:B------:R-:W-:Y:S01]  /*3500*/  SHF.L.U32 R0, R11, 0x1f, RZ ;  /* 0x0000001f0b007819 */ /* 0x000fe200000006ff */
[----:B------:R-:W-:Y:S01]  /*3510*/  @!PT LDS RZ, [RZ] ;  /* 0x00000000fffff984 */ /* 0x000fe20000000800 */
[----:B------:R-:W-:Y:S01]  /*3520*/  @!PT LDS RZ, [RZ] ;  /* 0x00000000fffff984 */ /* 0x000fe20000000800 */
[----:B------:R-:W-:Y:S01]  /*3530*/  @!PT LDS RZ, [RZ] ;  /* 0x00000000fffff984 */ /* 0x000fe20000000800 */
[----:B------:R-:W-:Y:S01]  /*3540*/  @!PT LDS RZ, [RZ] ;  /* 0x00000000fffff984 */ /* 0x000fe20000000800 */
[----:B------:R2:W-:Y:S06]  /*3550*/  MEMBAR.ALL.CTA ;  /* 0x0000000000007992 */ /* 0x0005ec0000008000 */
[----:B--2---:R-:W2:Y:S02]  /*3560*/  FENCE.VIEW.ASYNC.S ;  /* 0x00000000000073c6 */ /* 0x004ea40000000000 */
[----:B--2---:R2:W-:Y:S01]  /*3570*/  SYNCS.ARRIVE.TRANS64.RED.A1T0 RZ, [R3+URZ], RZ ;  /* 0x000000ff03ff79a7 */ /* 0x0045e200081004ff */
[----:B------:R2:W4:Y:S01]  /*3580*/  @P0 SYNCS.PHASECHK.TRANS64.TRYWAIT P2, [UR4], R2 ;  /* 0x00000002ff0005a7 */ /* 0x0005220008041104 */
[----:B-1----:R-:W-:Y:S01]  /*3590*/  LOP3.LUT P1, RZ, R6, 0x1, RZ, 0xc0, !PT ;  /* 0x0000000106ff7812 */ /* 0x002fe2000782c0ff */
[----:B------:R-:W1:Y:S02]  /*35a0*/  SYNCS.PHASECHK.TRANS64.TRYWAIT P0, [UR8+0x130], R0 ;  /* 0x00013000ff0075a7 */ /* 0x000e640008001108 */
[----:B-12-4-:R-:W-:Y:S10]  /*35b0*/  @!P0 BRA `(.L_x_63) ;  /* 0x0000005800088947 */ /* 0x016ff40003800000 */
.L_x_148:
[----:B------:R-:W-:Y:S01]  /*35c0*/  IADD3 R10, PT, PT, R10, 0x1, RZ ;  /* 0x000000010a0a7810 */ /* 0x000fe20007ffe0ff */
[----:B------:R-:W-:Y:S06]  /*35d0*/  BRA.U !UP3, `(.L_x_64) ;  /* 0x000000010b987547 */ /* 0x000fec000b800000 */
[----:B------:R-:W-:Y:S01]  /*35e0*/  UPLOP3.LUT UP4, UPT, UPT, UPT, UPT, 0x40, 0x4 ;  /* 0x000000000004789c */ /* 0x000fe20003f8e870 */
[----:B------:R-:W-:Y:S01]  /*35f0*/  UMOV UR15, UR10 ;  /* 0x0000000a000f7c82 */ /* 0x000fe20008000000 */
[----:B------:R-:W-:Y:S01]  /*3600*/  UMOV UR14, UR5 ;  /* 0x00000005000e7c82 */ /* 0x000fe20008000000 */
[----:B------:R-:W-:-:S08]  /*3610*/  UMOV UR13, UR16 ;  /* 0x00000010000d7c82 */ /* 0x000fd00008000000 */
.L_x_67:
[----:B------:R-:W-:Y:S02]  /*3620*/  UIADD3 UR15, UPT, UPT, UR15, 0x1, URZ ;  /* 0x000000010f0f7890 */ /* 0x000fe4000fffe0ff */
[----:B--2---:R-:W-:Y:S02]  /*3630*/  ULEA UR7, UR13, UR6, 0x3 ;  /* 0x000000060d077291 */ /* 0x004fe4000f8e18ff */
[----:B------:R-:W-:Y:S01]  /*3640*/  UISETP.NE.AND UP0, UPT, UR15, URZ, UPT ;  /* 0x000000ff0f00728c */ /* 0x000fe2000bf05270 */
[----:B----4-:R-:W-:Y:S10]  /*3650*/  @P2 BRA `(.L_x_65) ;  /* 0x00000000000c2947 */ /* 0x010ff40003800000 */
[----:B-1----:R-:W-:Y:S04]  /*3660*/  SHF.L.U32 R3, R8, 0x1f, RZ ;  /* 0x0000001f08037819 */ /* 0x002fe800000006ff */
[----:B------:R-:W1:Y:S02]  /*3670*/  SYNCS.PHASECHK.TRANS64.TRYWAIT P0, [UR7], R3 ;  /* 0x00000003ff0075a7 */ /* 0x000e640008001107 */
[----:B-1----:R-:W-:Y:S05]  /*3680*/  @!P0 BRA `(.L_x_66) ;  /* 0x0000005400ec8947 */ /* 0x002fea0003800000 */
.L_x_65:
[----:B------:R-:W-:Y:S01]  /*3690*/  UISETP.NE.AND UP1, UPT, UR14, 0x1, UPT ;  /* 0x000000010e00788c */ /* 0x000fe2000bf25270 */
[----:B------:R-:W-:Y:S01]  /*36a0*/  PLOP3.LUT P2, PT, PT, PT, PT, 0x80, 0x8 ;  /* 0x000000000008781c */ /* 0x000fe20003f4f070 */
[----:B------:R-:W-:Y:S02]  /*36b0*/  UIADD3 UR16, UPT, UPT, UR13, 0x1, URZ ;  /* 0x000000010d107890 */ /* 0x000fe4000fffe0ff */
[----:B------:R-:W-:Y:S02]  /*36c0*/  ULEA UR24, UR13, UR18, 0x9 ;  /* 0x000000120d187291 */ /* 0x000fe4000f8e48ff */
[----:B------:R-:W-:Y:S01]  /*36d0*/  UISETP.NE.AND UP2, UPT, UR16, 0xc, UPT ;  /* 0x0000000c1000788c */ /* 0x000fe2000bf45270 */
[----:B------:R-:W-:Y:S01]  /*36e0*/  PLOP3.LUT P0, PT, PT, PT, UP1, 0x80, 0x8 ;  /* 0x000000000008781c */ /* 0x000fe20003f0f018 */
[----:B------:R-:W-:Y:S02]  /*36f0*/  ULEA UR26, UR13, UR11, 0x9 ;  /* 0x0000000b0d1a7291 */ /* 0x000fe4000f8e48ff */
[----:B------:R-:W-:Y:S02]  /*3700*/  USEL UR12, URZ, 0x1, UP2 ;  /* 0x00000001ff0c7887 */ /* 0x000fe40009000000 */
[----:B------:R-:W-:Y:S02]  /*3710*/  USEL UR16, UR16, URZ, UP2 ;  /* 0x000000ff10107287 */ /* 0x000fe40009000000 */
[----:B------:R-:W-:Y:S02]  /*3720*/  UIADD3 UR30, UPT, UPT, UR24, 0x100, URZ ;  /* 0x00000100181e7890 */ /* 0x000fe4000fffe0ff */
[----:B------:R-:W-:Y:S01]  /*3730*/  @UP1 ULEA UR4, UR16, UR6, 0x3 ;  /* 0x0000000610041291 */ /* 0x000fe2000f8e18ff */
[----:B------:R-:W-:Y:S01]  /*3740*/  LOP3.LUT R8, R8, UR12, RZ, 0x3c, !PT ;  /* 0x0000000c08087c12 */ /* 0x000fe2000f8e3cff */
[----:B------:R-:W-:Y:S02]  /*3750*/  UIADD3 UR28, UPT, UPT, UR26, 0x2, URZ ;  /* 0x000000021a1c7890 */ /* 0x000fe4000fffe0ff */
[----:B------:R-:W-:Y:S01]  /*3760*/  UIADD3 UR7, UPT, UPT, UR7, 0x60, URZ ;  /* 0x0000006007077890 */ /* 0x000fe2000fffe0ff */
[----:B-1----:R-:W-:Y:S01]  /*3770*/  @P0 SHF.L.U32 R0, R8, 0x1f, RZ ;  /* 0x0000001f08000819 */ /* 0x002fe200000006ff */
[----:B------:R-:W-:Y:S01]  /*3780*/  UMOV UR25, 0x40004040 ;  /* 0x4000404000197882 */ /* 0x000fe20000000000 */
[----:B------:R-:W-:Y:S01]  /*3790*/  UMOV UR27, 0x80004020 ;  /* 0x80004020001b7882 */ /* 0x000fe20000000000 */
[----:B------:R-:W-:Y:S01]  /*37a0*/  UMOV UR31, 0x40004040 ;  /* 0x40004040001f7882 */ /* 0x000fe20000000000 */
[----:B------:R2:W4:Y:S01]  /*37b0*/  @P0 SYNCS.PHASECHK.TRANS64.TRYWAIT P2, [UR4], R0 ;  /* 0x00000000ff0005a7 */ /* 0x0005220008041104 */
[----:B------:R-:W-:Y:S01]  /*37c0*/  UIADD3 UR14, UPT, UPT, UR14, -0x1, URZ ;  /* 0xffffffff0e0e7890 */ /* 0x000fe2000fffe0ff */
[----:B------:R2:W-:Y:S01]  /*37d0*/  UTCQMMA gdesc[UR24], gdesc[UR26], tmem[UR9], tmem[UR22], idesc[UR23], UP4 ;  /* 0x00ff161a180075ea */ /* 0x0005e2000a000309 */
[----:B------:R-:W-:Y:S01]  /*37e0*/  UPLOP3.LUT UP4, UPT, UPT, UPT, UPT, 0x80, 0x8 ;  /* 0x000000000008789c */ /* 0x000fe20003f8f070 */
[----:B------:R-:W-:Y:S01]  /*37f0*/  UMOV UR29, 0x80004020 ;  /* 0x80004020001d7882 */ /* 0x000fe20000000000 */
[----:B------:R-:W-:Y:S01]  /*3800*/  UMOV UR13, UR16 ;  /* 0x00000010000d7c82 */ /* 0x000fe20008000000 */
[----:B------:R2:W-:Y:S01]  /*3810*/  UTCQMMA gdesc[UR30], gdesc[UR28], tmem[UR9], tmem[UR20], idesc[UR21], UPT ;  /* 0x00ff141c1e0075ea */ /* 0x0005e2000b800309 */
[----:B------:R2:W-:Y:S01]  /*3820*/  UTCBAR [UR7], URZ ;  /* 0x000000ff070073e9 */ /* 0x0005e200080000ff */
[----:B------:R-:W-:Y:S06]  /*3830*/  BRA.U UP0, `(.L_x_67) ;  /* 0xfffffffd00787547 */ /* 0x000fec000b83ffff */
.L_x_64:
[----:B------:R-:W-:Y:S01]  /*3840*/  UIADD3 UR17, UPT, UPT, UR17, 0x1, URZ ;  /* 0x0000000111117890 */ /* 0x000fe2000fffe0ff */
[C---:B------:R-:W-:Y:S01]  /*3850*/  ISETP.NE.AND P0, PT, R10.reuse, 0x2, PT ;  /* 0x000000020a00780c */ /* 0x040fe20003f05270 */
[----:B------:R-:W-:Y:S02]  /*3860*/  UIADD3 UR8, UPT, UPT, UR8, 0x110, URZ ;  /* 0x0000011008087890 */ /* 0x000fe4000fffe0ff */
[----:B------:R-:W-:Y:S01]  /*3870*/  UISETP.NE.AND UP0, UPT, UR17, 0x4, UPT ;  /* 0x000000041100788c */ /* 0x000fe2000bf05270 */
[----:B-12---:R-:W-:Y:S02]  /*3880*/  SEL R0, RZ, 0x1, P0 ;  /* 0x00000001ff007807 */ /* 0x006fe40000000000 */
[----:B------:R-:W-:Y:S01]  /*3890*/  SEL R10, R10, RZ, P0 ;  /* 0x000000ff0a0a7207 */ /* 0x000fe20000000000 */
[----:B------:R-:W-:Y:S01]  /*38a0*/  USEL UR4, URZ, 0x1, UP0 ;  /* 0x00000001ff047887 */ /* 0x000fe20008000000 */
[----:B------:R-:W-:Y:S01]  /*38b0*/  LOP3.LUT R9, R9, R0, RZ, 0x3c, !PT ;  /* 0x0000000009097212 */ /* 0x000fe200078e3cff */
[----:B------:R-:W-:Y:S01]  /*38c0*/  USEL UR17, UR17, URZ, UP0 ;  /* 0x000000ff11117287 */ /* 0x000fe20008000000 */
[----:B------:R1:W-:Y:S03]  /*38d0*/  UTCBAR [UR8], URZ ;  /* 0x000000ff080073e9 */ /* 0x0003e600080000ff */
[----:B------:R-:W-:Y:S01]  /*38e0*/  LOP3.LUT R11, R11, UR4, RZ, 0x3c, !PT ;  /* 0x000000040b0b7c12 */ /* 0x000fe2000f8e3cff */
[----:B------:R-:W-:Y:S07]  /*38f0*/  @P1 BRA `(.L_x_68) ;  /* 0xfffffff800c81947 */ /* 0x000fee000383ffff */
[----:B------:R-:W2:Y:S01]  /*3900*/  S2UR UR4, SR_CgaCtaId ;  /* 0x00000000000479c3 */ /* 0x000ea20000008800 */
[----:B------:R-:W-:Y:S01]  /*3910*/  ELECT P0, URZ, PT ;  /* 0x0000000000ff782f */ /* 0x000fe20003800000 */
[----:B------:R-:W-:Y:S01]  /*3920*/  IMAD.MOV.U32 R0, RZ, RZ, 0x1 ;  /* 0x00000001ff007424 */ /* 0x000fe200078e00ff */
[----:B------:R-:W-:Y:S01]  /*3930*/  UIADD3 UR6, UPT, UPT, UR6, 0x130, URZ ;  /* 0x0000013006067890 */ /* 0x000fe2000fffe0ff */
[----:B------:R-:W-:Y:S01]  /*3940*/  SHF.L.U32 R3, R11, 0x1f, RZ ;  /* 0x0000001f0b037819 */ /* 0x000fe200000006ff */
[----:B------:R-:W-:-:S03]  /*3950*/  UMOV UR5, 0x40 ;  /* 0x0000004000057882 */ /* 0x000fc60000000000 */
[----:B------:R-:W-:Y:S01]  /*3960*/  UVIRTCOUNT.DEALLOC.SMPOOL 0x80 ;  /* 0x000000800000784c */ /* 0x000fe20000000000 */
[----:B--2---:R-:W-:Y:S02]  /*3970*/  ULEA UR4, UR4, UR5, 0x18 ;  /* 0x0000000504047291 */ /* 0x004fe4000f8ec0ff */
[----:B------:R-:W-:-:S07]  /*3980*/  ULEA UR5, UR17, UR6, 0x3 ;  /* 0x0000000611057291 */ /* 0x000fce000f8e18ff */
[----:B------:R2:W-:Y:S02]  /*3990*/  @P0 STS.U8 [UR4+0x1c], R0 ;  /* 0x00001c00ff000988 */ /* 0x0005e40008000004 */
[----:B------:R-:W3:Y:S02]  /*39a0*/  SYNCS.PHASECHK.TRANS64.TRYWAIT P0, [UR5], R3 ;  /* 0x00000003ff0075a7 */ /* 0x000ee40008001105 */
[----:B--23--:R-:W-:Y:S05]  /*39b0*/  @!P0 BRA `(.L_x_69) ;  /* 0x0000005400388947 */ /* 0x00cfea0003800000 */
.L_x_151:
[----:B------:R-:W-:-:S04]  /*39c0*/  UIADD3 UR7, UPT, UPT, UR17, 0x1, URZ ;  /* 0x0000000111077890 */ /* 0x000fc8000fffe0ff */
[----:B------:R-:W-:-:S04]  /*39d0*/  UISETP.NE.AND UP0, UPT, UR7, 0x4, UPT ;  /* 0x000000040700788c */ /* 0x000fc8000bf05270 */
[----:B-1----:R-:W-:Y:S02]  /*39e0*/  USEL UR8, URZ, 0x1, UP0 ;  /* 0x00000001ff087887 */ /* 0x002fe40008000000 */
[----:B------:R-:W-:-:S04]  /*39f0*/  USEL UR7, UR7, URZ, UP0 ;  /* 0x000000ff07077287 */ /* 0x000fc80008000000 */
[----:B------:R-:W-:Y:S01]  /*3a00*/  ULEA UR5, UR7, UR6, 0x3 ;  /* 0x0000000607057291 */ /* 0x000fe2000f8e18ff */
[----:B------:R-:W-:-:S04]  /*3a10*/  LOP3.LUT R2, R11, UR8, RZ, 0x3c, !PT ;  /* 0x000000080b027c12 */ /* 0x000fc8000f8e3cff */
[----:B--2---:R-:W-:-:S04]  /*3a20*/  SHF.L.U32 R3, R2, 0x1f, RZ ;  /* 0x0000001f02037819 */ /* 0x004fc800000006ff */
[----:B------:R-:W1:Y:S02]  /*3a30*/  SYNCS.PHASECHK.TRANS64.TRYWAIT P0, [UR5], R3 ;  /* 0x00000003ff0075a7 */ /* 0x000e640008001105 */
[----:B-1----:R-:W-:Y:S05]  /*3a40*/  @!P0 BRA `(.L_x_70) ;  /* 0x00000054002c8947 */ /* 0x002fea0003800000 */
.L_x_153:
        /* <DEDUP_REMOVED lines=9> */
.L_x_155:
[----:B------:R-:W-:-:S04]  /*3ae0*/  UIADD3 UR7, UPT, UPT, UR7, 0x1, URZ ;  /* 0x0000000107077890 */ /* 0x000fc8000fffe0ff */
[----:B------:R-:W-:-:S04]  /*3af0*/  UISETP.NE.AND UP0, UPT, UR7, 0x4, UPT ;  /* 0x000000040700788c */ /* 0x000fc8000bf05270 */
[----:B------:R-:W-:Y:S02]  /*3b00*/  USEL UR5, URZ, 0x1, UP0 ;  /* 0x00000001ff057887 */ /* 0x000fe40008000000 */
[----:B------:R-:W-:-:S04]  /*3b10*/  USEL UR7, UR7, URZ, UP0 ;  /* 0x000000ff07077287 */ /* 0x000fc80008000000 */
[----:B------:R-:W-:Y:S01]  /*3b20*/  ULEA UR7, UR7, UR6, 0x3 ;  /* 0x0000000607077291 */ /* 0x000fe2000f8e18ff */
[----:B-1----:R-:W-:-:S04]  /*3b30*/  LOP3.LUT R3, R2, UR5, RZ, 0x3c, !PT ;  /* 0x0000000502037c12 */ /* 0x002fc8000f8e3cff */
[----:B------:R-:W-:-:S04]  /*3b40*/  SHF.L.U32 R3, R3, 0x1f, RZ ;  /* 0x0000001f03037819 */ /* 0x000fc800000006ff */
[----:B------:R-:W1:Y:S02]  /*3b50*/  SYNCS.PHASECHK.TRANS64.TRYWAIT P0, [UR7], R3 ;  /* 0x00000003ff0075a7 */ /* 0x000e640008001107 */
[----:B-1----:R-:W-:Y:S05]  /*3b60*/  @!P0 BRA `(.L_x_72) ;  /* 0x0000005400148947 */ /* 0x002fea0003800000 */
.L_x_157:
[----:B------:R-:W-:Y:S01]  /*3b70*/  NOP ;  /* 0x0000000000007918 */ /* 0x000fe20000000000 */
[----:B-1----:R-:W1:Y:S01]  /*3b80*/  LDS R0, [UR4+0x14] ;  /* 0x00001404ff007984 */ /* 0x002e620008000800 */
[----:B------:R-:W-:Y:S01]  /*3b90*/  ULOP3.LUT UR6, UR19, 0xffff, URZ, 0xc0, !UPT ;  /* 0x0000ffff13067892 */ /* 0x000fe2000f8ec0ff */
[----:B------:R-:W-:Y:S01]  /*3ba0*/  UMOV UR8, 0xffff ;  /* 0x0000ffff00087882 */ /* 0x000fe20000000000 */
[----:B------:R-:W-:Y:S02]  /*3bb0*/  UMOV UR5, 0x1 ;  /* 0x0000000100057882 */ /* 0x000fe40000000000 */
[----:B------:R-:W-:-:S04]  /*3bc0*/  USHF.R.U32.HI UR6, URZ, 0x5, UR6 ;  /* 0x00000005ff067899 */ /* 0x000fc80008011606 */
[----:B------:R-:W-:Y:S02]  /*3bd0*/  USHF.L.U32 UR8, UR8, UR6, URZ ;  /* 0x0000000608087299 */ /* 0x000fe400080006ff */
[----:B------:R-:W-:-:S04]  /*3be0*/  USHF.L.U32 UR5, UR5, UR6, URZ ;  /* 0x0000000605057299 */ /* 0x000fc800080006ff */
[----:B-1----:R-:W-:-:S04]  /*3bf0*/  LOP3.LUT R0, R0, UR8, RZ, 0xc0, !PT ;  /* 0x0000000800007c12 */ /* 0x002fc8000f8ec0ff */
[----:B------:R-:W-:-:S13]  /*3c00*/  ISETP.NE.AND P0, PT, R0, UR8, PT ;  /* 0x0000000800007c0c */ /* 0x000fda000bf05270 */
[----:B------:R-:W-:Y:S05]  /*3c10*/  @P0 BRA `(.L_x_73) ;  /* 0x0000000000580947 */ /* 0x000fea0003800000 */
[----:B------:R-:W1:Y:S02]  /*3c20*/  LDS R0, [UR4+0x18] ;  /* 0x00001804ff007984 */ /* 0x000e640008000800 */
[----:B-1----:R-:W-:-:S04]  /*3c30*/  LOP3.LUT R0, R0, UR5, RZ, 0xc0, !PT ;  /* 0x0000000500007c12 */ /* 0x002fc8000f8ec0ff */
[----:B------:R-:W-:-:S13]  /*3c40*/  ISETP.NE.AND P0, PT, R0, UR5, PT ;  /* 0x0000000500007c0c */ /* 0x000fda000bf05270 */
[----:B------:R-:W-:Y:S05]  /*3c50*/  @P0 BRA `(.L_x_74) ;  /* 0x00000000003c0947 */ /* 0x000fea0003800000 */
[----:B------:R-:W1:Y:S01]  /*3c60*/  S2R R2, SR_LANEID ;  /* 0x0000000000027919 */ /* 0x000e620000000000 */
[----:B------:R-:W-:Y:S01]  /*3c70*/  ULOP3.LUT UR8, URZ, UR8, URZ, 0x33, !UPT ;  /* 0x00000008ff087292 */ /* 0x000fe2000f8e33ff */
[----:B------:R-:W-:Y:S01]  /*3c80*/  LOP3.LUT R4, RZ, UR5, RZ, 0x33, !PT ;  /* 0x00000005ff047c12 */ /* 0x000fe2000f8e33ff */
[----:B------:R-:W-:Y:S02]  /*3c90*/  VOTEU.ANY UR7, UPT, PT ;  /* 0x0000000000077886 */ /* 0x000fe400038e0100 */
[----:B------:R-:W-:Y:S01]  /*3ca0*/  UFLO.U32 UR7, UR7 ;  /* 0x00000007000772bd */ /* 0x000fe200080e0000 */
[----:B------:R-:W2:Y:S01]  /*3cb0*/  REDUX UR5, R4 ;  /* 0x00000000040573c4 */ /* 0x000ea20000000000 */
[----:B------:R-:W-:-:S06]  /*3cc0*/  IMAD.U32 R0, RZ, RZ, UR8 ;  /* 0x00000008ff007e24 */ /* 0x000fcc000f8e00ff */
[----:B------:R3:W-:Y:S01]  /*3cd0*/  UTCATOMSWS.AND URZ, UR8 ;  /* 0x0000000800ff79e3 */ /* 0x0007e20008000000 */
[----:B------:R-:W4:Y:S01]  /*3ce0*/  REDUX UR6, R0 ;  /* 0x00000000000673c4 */ /* 0x000f220000000000 */
[----:B-1----:R-:W-:Y:S01]  /*3cf0*/  ISETP.EQ.U32.AND P0, PT, R2, UR7, PT ;  /* 0x0000000702007c0c */ /* 0x002fe2000bf02070 */
[----:B--2---:R-:W-:Y:S01]  /*3d00*/  IMAD.U32 R2, RZ, RZ, UR5 ;  /* 0x00000005ff027e24 */ /* 0x004fe2000f8e00ff */
[----:B----4-:R-:W-:-:S11]  /*3d10*/  MOV R3, UR6 ;  /* 0x0000000600037c02 */ /* 0x010fd60008000f00 */
[----:B------:R3:W-:Y:S04]  /*3d20*/  @P0 ATOMS.AND RZ, [UR4+0x14], R3 ;  /* 0x00001403ffff098c */ /* 0x0007e8000a800004 */
[----:B------:R3:W-:Y:S01]  /*3d30*/  @P0 ATOMS.AND RZ, [UR4+0x18], R2 ;  /* 0x00001802ffff098c */ /* 0x0007e2000a800004 */
[----:B------:R-:W-:Y:S05]  /*3d40*/  BRA `(.L_x_75) ;  /* 0x0000000000147947 */ /* 0x000fea0003800000 */
.L_x_74:
[----:B------:R-:W-:Y:S02]  /*3d50*/  MOV R2, 0x3d70 ;  /* 0x00003d7000027802 */ /* 0x000fe40000000f00 */
[----:B----45:R-:W-:Y:S05]  /*3d60*/  CALL.REL.NOINC `($__internal_0_$__cuda_sm10x_tcgen05_guardrail_trap_col_being_dealloced_not_returned_by_alloc) ;  /* 0x0000005400707944 */ /* 0x030fea0003c00000 */
[----:B------:R-:W-:Y:S05]  /*3d70*/  BRA `(.L_x_75) ;  /* 0x0000000000087947 */ /* 0x000fea0003800000 */
.L_x_73:
[----:B------:R-:W-:Y:S02]  /*3d80*/  MOV R2, 0x3da0 ;  /* 0x00003da000027802 */ /* 0x000fe40000000f00 */
[----:B----45:R-:W-:Y:S05]  /*3d90*/  CALL.REL.NOINC `($__internal_2_$__cuda_sm10x_tcgen05_guardrail_trap_unallocated_columns_being_dealloced) ;  /* 0x00000054007c7944 */ /* 0x030fea0003c00000 */
.L_x_75:
[----:B------:R-:W-:Y:S01]  /*3da0*/  NOP ;  /* 0x0000000000007918 */ /* 0x000fe20000000000 */
[----:B---3--:R-:W-:Y:S05]  /*3db0*/  EXIT ;  /* 0x000000000000794d */ /* 0x008fea0003800000 */
.L_x_57:
[----:B------:R-:W-:-:S09]  /*3dc0*/  UISETP.NE.OR UP2, UPT, UR8, 0x3, !UP2 ;  /* 0x000000030800788c */ /* 0x000fd2000d745670 */
[----:B------:R-:W-:Y:S05]  /*3dd0*/  BRA.U UP2, `(.L_x_76) ;  /* 0x0000000d02407547 */ /* 0x000fea000b800000 */
[----:B------:R-:W1:Y:S01]  /*3de0*/  LDC R0, c[0x0][0xb30] ;  /* 0x0002cc00ff007b82 */ /* 0x000e620000000800 */
[----:B------:R-:W2:Y:S01]  /*3df0*/  LDCU.64 UR8, c[0x0][0x888] ;  /* 0x00011100ff0877ac */ /* 0x000ea20008000a00 */
[----:B------:R-:W-:Y:S02]  /*3e00*/  HFMA2 R29, -RZ, RZ, 0, 0 ;  /* 0x00000000ff1d7431 */ /* 0x000fe400000001ff */
[----:B------:R-:W-:Y:S01]  /*3e10*/  IMAD.MOV.U32 R31, RZ, RZ, 0x1 ;  /* 0x00000001ff1f7424 */ /* 0x000fe200078e00ff */
[----:B------:R-:W-:Y:S01]  /*3e20*/  MOV R23, 0x2000 ;  /* 0x0000200000177802 */ /* 0x000fe20000000f00 */
[----:B------:R-:W4:Y:S01]  /*3e30*/  LDCU.64 UR4, c[0x0][0x890] ;  /* 0x00011200ff0477ac */ /* 0x000f220008000a00 */
[----:B------:R-:W-:Y:S01]  /*3e40*/  IMAD.MOV.U32 R30, RZ, RZ, RZ ;  /* 0x000000ffff1e7224 */ /* 0x000fe200078e00ff */
[----:B------:R-:W3:Y:S01]  /*3e50*/  LDC R19, c[0x0][0x370] ;  /* 0x0000dc00ff137b82 */ /* 0x000ee20000000800 */
[----:B------:R-:W-:Y:S01]  /*3e60*/  UMOV UR7, 0x400 ;  /* 0x0000040000077882 */ /* 0x000fe20000000000 */
[----:B------:R-:W-:-:S02]  /*3e70*/  UPLOP3.LUT UP1, UPT, UPT, UPT, UPT, 0x40, 0x4 ;  /* 0x000000000004789c */ /* 0x000fc40003f2e870 */
[----:B------:R-:W-:-:S04]  /*3e80*/  ULEA UR7, UR37, UR7, 0x18 ;  /* 0x0000000725077291 */ /* 0x000fc8000f8ec0ff */
[----:B------:R-:W3:Y:S01]  /*3e90*/  LDC R2, c[0x0][0xb0c] ;  /* 0x0002c300ff027b82 */ /* 0x000ee20000000800 */
[----:B------:R-:W-:Y:S02]  /*3ea0*/  UIADD3 UR13, UPT, UPT, UR7, 0xc8, URZ ;  /* 0x000000c8070d7890 */ /* 0x000fe4000fffe0ff */
[----:B--2---:R-:W-:Y:S02]  /*3eb0*/  UISETP.NE.U32.AND UP2, UPT, UR8, URZ, UPT ;  /* 0x000000ff0800728c */ /* 0x004fe4000bf45070 */
[----:B------:R-:W-:Y:S02]  /*3ec0*/  UIADD3 UR17, UPT, UPT, UR7, 0xc0, URZ ;  /* 0x000000c007117890 */ /* 0x000fe4000fffe0ff */
[----:B----4-:R-:W-:Y:S01]  /*3ed0*/  UISETP.NE.U32.AND UP3, UPT, UR4, URZ, UPT ;  /* 0x000000ff0400728c */ /* 0x010fe2000bf65070 */
[----:B------:R-:W2:Y:S01]  /*3ee0*/  LDC R18, c[0x0][0xb20] ;  /* 0x0002c800ff127b82 */ /* 0x000ea20000000800 */
[----:B-1----:R-:W-:Y:S01]  /*3ef0*/  ISETP.NE.AND P1, PT, R0, 0x1, PT ;  /* 0x000000010000780c */ /* 0x002fe20003f25270 */
[----:B------:R-:W-:-:S02]  /*3f00*/  UISETP.NE.AND.EX UP2, UPT, UR9, URZ, UPT, UP2 ;  /* 0x000000ff0900728c */ /* 0x000fc4000bf45320 */
[----:B------:R-:W-:Y:S02]  /*3f10*/  UPRMT UR13, UR37, 0x654, UR13 ;  /* 0x00000654250d7896 */ /* 0x000fe4000800000d */
[----:B------:R-:W-:Y:S02]  /*3f20*/  UISETP.NE.AND.EX UP3, UPT, UR5, URZ, UPT, UP3 ;  /* 0x000000ff0500728c */ /* 0x000fe4000bf65330 */
[----:B------:R-:W1:Y:S08]  /*3f30*/  LDC.64 R32, c[0x0][0x348] ;  /* 0x0000d200ff207b82 */ /* 0x000e700000000a00 */
[----:B------:R-:W4:Y:S08]  /*3f40*/  LDC.64 R16, c[0x0][0xb10] ;  /* 0x0002c400ff107b82 */ /* 0x000f300000000a00 */
[----:B------:R-:W1:Y:S08]  /*3f50*/  LDC.64 R6, c[0x0][0xb18] ;  /* 0x0002c600ff067b82 */ /* 0x000e700000000a00 */
[----:B------:R-:W1:Y:S08]  /*3f60*/  LDC.64 R4, c[0x0][0xb28] ;  /* 0x0002ca00ff047b82 */ /* 0x000e700000000a00 */
[----:B--23--:R-:W1:Y:S02]  /*3f70*/  LDC R22, c[0x0][0x374] ;  /* 0x0000dd00ff167b82 */ /* 0x00ce640000000800 */
.L_x_85:
[C---:B------:R-:W-:Y:S02]  /*3f80*/  LEA R0, R30.reuse, UR7, 0x3 ;  /* 0x000000071e007c11 */ /* 0x040fe4000f8e18ff */
[----:B------:R-:W-:Y:S02]  /*3f90*/  SHF.L.U32 R3, R29, 0x1f, RZ ;  /* 0x0000001f1d037819 */ /* 0x000fe400000006ff */
[----:B------:R-:W-:Y:S02]  /*3fa0*/  LEA R24, R30, UR7, 0x4 ;  /* 0x000000071e187c11 */ /* 0x000fe4000f8e20ff */
[----:B--2---:R-:W2:Y:S02]  /*3fb0*/  SYNCS.PHASECHK.TRANS64.TRYWAIT P0, [R0+URZ+0xf0], R3 ;  /* 0x0000f003000075a7 */ /* 0x004ea400080011ff */
[----:B--2---:R-:W-:Y:S05]  /*3fc0*/  @!P0 BRA `(.L_x_77) ;  /* 0x0000005000148947 */ /* 0x004fea0003800000 */
.L_x_158:
[----:B------:R-:W-:Y:S01]  /*3fd0*/  ISETP.GE.AND P0, PT, R72, 0x1, PT ;  /* 0x000000014800780c */ /* 0x000fe20003f06270 */
[----:B------:R-:W3:Y:S01]  /*3fe0*/  LDS.128 R24, [R24+0x180] ;  /* 0x0001800018187984 */ /* 0x000ee20000000c00 */
[----:B--2---:R-:W-:Y:S01]  /*3ff0*/  VIADD R0, R0, 0x100 ;  /* 0x0000010000007836 */ /* 0x004fe20000000000 */
[----:B------:R-:W-:Y:S01]  /*4000*/  @!PT LDS RZ, [RZ] ;  /* 0x00000000fffff984 */ /* 0x000fe20000000800 */
[----:B------:R-:W-:Y:S01]  /*4010*/  @!PT LDS RZ, [RZ] ;  /* 0x00000000fffff984 */ /* 0x000fe20000000800 */
[----:B------:R-:W-:Y:S01]  /*4020*/  @!PT LDS RZ, [RZ] ;  /* 0x00000000fffff984 */ /* 0x000fe20000000800 */
[----:B------:R-:W-:Y:S01]  /*4030*/  @!PT LDS RZ, [RZ] ;  /* 0x00000000fffff984 */ /* 0x000fe20000000800 */
[----:B------:R2:W-:Y:S06]  /*4040*/  MEMBAR.ALL.CTA ;  /* 0x0000000000007992 */ /* 0x0005ec0000008000 */
[----:B--2---:R-:W2:Y:S01]  /*4050*/  FENCE.VIEW.ASYNC.S ;  /* 0x00000000000073c6 */ /* 0x004ea20000000000 */
[----:B------:R-:W-:Y:S04]  /*4060*/  PRMT R0, RZ, 0x654, R0 ;  /* 0x00000654ff007816 */ /* 0x000fe80000000000 */
[----:B--2---:R2:W-:Y:S01]  /*4070*/  SYNCS.ARRIVE.TRANS64.RED.A1T0 RZ, [R0+URZ], RZ ;  /* 0x000000ff00ff79a7 */ /* 0x0045e200081004ff */
[----:B---3--:R-:W-:Y:S11]  /*4080*/  LOP3.LUT P3, RZ, R26, 0x1, RZ, 0xc0, !PT ;  /* 0x000000011aff7812 */ /* 0x008ff6000786c0ff */
[----:B------:R-:W-:Y:S02]  /*4090*/  @!UPT UIADD3 URZ, UPT, UPT, URZ, URZ, URZ ;  /* 0x000000fffffff290 */ /* 0x000fe4000fffe0ff */
[----:B------:R-:W-:Y:S02]  /*40a0*/  @P3 MOV R13, R24 ;  /* 0x00000018000d3202 */ /* 0x000fe40000000f00 */
[----:B------:R-:W-:Y:S01]  /*40b0*/  @P3 LOP3.LUT R8, R25, 0xffff, RZ, 0xc0, !PT ;  /* 0x0000ffff19083812 */ /* 0x000fe200078ec0ff */
[----:B--2---:R-:W-:Y:S06]  /*40c0*/  @!P0 BRA `(.L_x_78) ;  /* 0x0000000000a48947 */ /* 0x004fec0003800000 */
[----:B-1----:R-:W-:Y:S01]  /*40d0*/  IMAD.HI.U32 R35, R22, R7, RZ ;  /* 0x0000000716237227 */ /* 0x002fe200078e00ff */
[----:B------:R-:W-:Y:S02]  /*40e0*/  ISETP.NE.AND P0, PT, R6, 0x1, PT ;  /* 0x000000010600780c */ /* 0x000fe40003f05270 */
[----:B------:R-:W-:Y:S01]  /*40f0*/  ISETP.NE.AND P2, PT, R72, 0x1, PT ;  /* 0x000000014800780c */ /* 0x000fe20003f45270 */
[----:B----4-:R-:W-:Y:S01]  /*4100*/  IMAD.HI.U32 R34, R19, R16, RZ ;  /* 0x0000001013227227 */ /* 0x010fe200078e00ff */
[----:B------:R-:W-:Y:S02]  /*4110*/  SHF.R.U32.HI R35, RZ, R18, R35 ;  /* 0x00000012ff237219 */ /* 0x000fe40000011623 */
[----:B------:R-:W-:Y:S01]  /*4120*/  ISETP.NE.AND P4, PT, R2, 0x1, PT ;  /* 0x000000010200780c */ /* 0x000fe20003f85270 */
[----:B------:R-:W-:Y:S01]  /*4130*/  IMAD.HI.U32 R36, R13, R16, RZ ;  /* 0x000000100d247227 */ /* 0x000fe200078e00ff */
[----:B------:R-:W-:Y:S02]  /*4140*/  SHF.R.U32.HI R34, RZ, R17, R34 ;  /* 0x00000011ff227219 */ /* 0x000fe40000011622 */
[----:B------:R-:W-:Y:S01]  /*4150*/  SEL R3, R22, R35, !P0 ;  /* 0x0000002316037207 */ /* 0x000fe20004000000 */
[C---:B------:R-:W-:Y:S01]  /*4160*/  IMAD.HI.U32 R35, R8.reuse, R7, RZ ;  /* 0x0000000708237227 */ /* 0x040fe200078e00ff */
[----:B------:R-:W-:Y:S02]  /*4170*/  SEL R11, R19, R34, !P4 ;  /* 0x00000022130b7207 */ /* 0x000fe40006000000 */
[----:B------:R-:W-:Y:S01]  /*4180*/  SHF.R.U32.HI R36, RZ, R17, R36 ;  /* 0x00000011ff247219 */ /* 0x000fe20000011624 */
[----:B------:R-:W-:Y:S01]  /*4190*/  IMAD.HI.U32 R38, R3, R4, RZ ;  /* 0x0000000403267227 */ /* 0x000fe200078e00ff */
[----:B------:R-:W-:Y:S03]  /*41a0*/  SHF.R.U32.HI R35, RZ, R18, R35 ;  /* 0x00000012ff237219 */ /* 0x000fe60000011623 */
[----:B------:R-:W-:Y:S01]  /*41b0*/  IMAD.HI.U32 R34, R11, R4, RZ ;  /* 0x000000040b227227 */ /* 0x000fe200078e00ff */
[----:B------:R-:W-:Y:S02]  /*41c0*/  @P2 SHF.R.U32.HI R3, RZ, R5, R38 ;  /* 0x00000005ff032219 */ /* 0x000fe40000011626 */
[----:B------:R-:W-:Y:S02]  /*41d0*/  SEL R9, R8, R35, !P0 ;  /* 0x0000002308097207 */ /* 0x000fe40004000000 */
[----:B------:R-:W-:Y:S01]  /*41e0*/  @P2 SHF.R.U32.HI R11, RZ, R5, R34 ;  /* 0x00000005ff0b2219 */ /* 0x000fe20000011622 */
[C---:B------:R-:W-:Y:S01]  /*41f0*/  IMAD R10, R72.reuse, R3, RZ ;  /* 0x00000003480a7224 */ /* 0x040fe200078e02ff */
[----:B------:R-:W-:Y:S01]  /*4200*/  SEL R3, R13, R36, !P4 ;  /* 0x000000240d037207 */ /* 0x000fe20006000000 */
[C---:B------:R-:W-:Y:S03]  /*4210*/  IMAD.HI.U32 R14, R9.reuse, R4, RZ ;  /* 0x00000004090e7227 */ /* 0x040fe600078e00ff */
[----:B------:R-:W-:Y:S01]  /*4220*/  ISETP.GE.AND P0, PT, R9, R10, PT ;  /* 0x0000000a0900720c */ /* 0x000fe20003f06270 */
[C---:B------:R-:W-:Y:S01]  /*4230*/  IMAD R12, R72.reuse, R11, RZ ;  /* 0x0000000b480c7224 */ /* 0x040fe200078e02ff */
[-C--:B------:R-:W-:Y:S04]  /*4240*/  SHF.R.U32.HI R14, RZ, R5.reuse, R14 ;  /* 0x00000005ff0e7219 */ /* 0x080fe8000001160e */
[----:B------:R-:W-:Y:S02]  /*4250*/  ISETP.GE.OR P0, PT, R3, R12, P0 ;  /* 0x0000000c0300720c */ /* 0x000fe40000706670 */
[----:B------:R-:W-:Y:S05]  /*4260*/  SEL R15, R9, R14, !P2 ;  /* 0x0000000e090f7207 */ /* 0x000fea0005000000 */
[----:B------:R-:W-:Y:S04]  /*4270*/  IMAD.MOV R14, RZ, RZ, -R15 ;  /* 0x000000ffff0e7224 */ /* 0x000fe800078e0a0f */
[----:B------:R-:W-:Y:S02]  /*4280*/  IMAD R14, R72, R14, R9 ;  /* 0x0000000e480e7224 */ /* 0x000fe400078e0209 */
[C---:B------:R-:W-:Y:S05]  /*4290*/  @!P0 IMAD.HI.U32 R10, R3.reuse, R4, RZ ;  /* 0x00000004030a8227 */ /* 0x040fea00078e00ff */
[----:B------:R-:W-:Y:S04]  /*42a0*/  @!P0 SHF.R.U32.HI R10, RZ, R5, R10 ;  /* 0x00000005ff0a8219 */ /* 0x000fe8000001160a */
[----:B------:R-:W-:Y:S01]  /*42b0*/  @!P0 SEL R0, R3, R10, !P2 ;  /* 0x0000000a03008207 */ /* 0x000fe20005000000 */
[----:B------:R-:W-:Y:S03]  /*42c0*/  IMAD.MOV R10, RZ, RZ, -R3 ;  /* 0x000000ffff0a7224 */ /* 0x000fe600078e0a03 */
[----:B------:R-:W-:Y:S01]  /*42d0*/  @!P0 IADD3 R15, PT, PT, R15, -R0, RZ ;  /* 0x800000000f0f8210 */ /* 0x000fe20007ffe0ff */
[----:B------:R-:W-:Y:S01]  /*42e0*/  @!P0 IMAD R0, R11, R14, R0 ;  /* 0x0000000e0b008224 */ /* 0x000fe200078e0200 */
[----:B------:R-:W-:Y:S01]  /*42f0*/  IADD3 R11, PT, PT, -R9, RZ, RZ ;  /* 0x000000ff090b7210 */ /* 0x000fe20007ffe1ff */
[----:B------:R-:W-:Y:S02]  /*4300*/  IMAD R13, R2, R10, R13 ;  /* 0x0000000a020d7224 */ /* 0x000fe400078e020d */
[----:B------:R-:W-:Y:S02]  /*4310*/  @!P0 IMAD R9, R15, R72, R3 ;  /* 0x000000480f098224 */ /* 0x000fe400078e0203 */
[----:B------:R-:W-:Y:S02]  /*4320*/  @!P0 IMAD.MOV.U32 R3, RZ, RZ, R0 ;  /* 0x000000ffff038224 */ /* 0x000fe400078e0000 */
[----:B------:R-:W-:Y:S02]  /*4330*/  IMAD R8, R6, R11, R8 ;  /* 0x0000000b06087224 */ /* 0x000fe400078e0208 */
[----:B------:R-:W-:Y:S02]  /*4340*/  IMAD R13, R3, R2, R13 ;  /* 0x00000002030d7224 */ /* 0x000fe400078e020d */
[----:B------:R-:W-:Y:S02]  /*4350*/  IMAD R8, R9, R6, R8 ;  /* 0x0000000609087224 */ /* 0x000fe400078e0208 */
.L_x_78:
[----:B------:R-:W-:Y:S05]  /*4360*/  BRA.U UP1, `(.L_x_79) ;  /* 0x0000000101107547 */ /* 0x000fea000b800000 */
[----:B------:R-:W-:Y:S04]  /*4370*/  MOV R0, UR6 ;  /* 0x0000000600007c02 */ /* 0x000fe80008000f00 */
[----:B------:R-:W-:Y:S04]  /*4380*/  SHF.L.U32 R3, R0, 0x1f, RZ ;  /* 0x0000001f00037819 */ /* 0x000fe800000006ff */
[----:B------:R-:W2:Y:S02]  /*4390*/  SYNCS.PHASECHK.TRANS64.TRYWAIT P0, [UR7+0xe8], R3 ;  /* 0x0000e803ff0075a7 */ /* 0x000ea40008001107 */
[----:B--2---:R-:W-:Y:S05]  /*43a0*/  @!P0 BRA `(.L_x_80) ;  /* 0x0000004c00308947 */ /* 0x004fea0003800000 */
.L_x_79:
[----:B------:R-:W-:Y:S02]  /*43b0*/  R2UR UR19, R21 ;  /* 0x00000000151372ca */ /* 0x000fe400000e0000 */
[----:B------:R-:W-:Y:S02]  /*43c0*/  R2UR UR18, R20 ;  /* 0x00000000141272ca */ /* 0x000fe400000e0000 */
[----:B------:R-:W-:Y:S02]  /*43d0*/  ISETP.NE.U32.AND P2, PT, RZ, UR4, PT ;  /* 0x00000004ff007c0c */ /* 0x000fe4000bf45070 */
[----:B------:R-:W-:Y:S02]  /*43e0*/  SHF.L.U32 R12, R31, 0x1f, RZ ;  /* 0x0000001f1f0c7819 */ /* 0x000fe400000006ff */
[----:B------:R-:W-:Y:S05]  /*43f0*/  ISETP.NE.AND.EX P2, PT, RZ, UR5, PT, P2 ;  /* 0x00000005ff007c0c */ /* 0x000fea000bf45320 */
[----:B------:R-:W-:Y:S02]  /*4400*/  USHF.L.U32 UR19, UR19, 0x7, URZ ;  /* 0x0000000713137899 */ /* 0x000fe400080006ff */
[----:B------:R-:W-:Y:S01]  /*4410*/  USHF.L.U32 UR18, UR18, 0x7, URZ ;  /* 0x0000000712127899 */ /* 0x000fe200080006ff */
[----:B------:R-:W-:Y:S11]  /*4420*/  BRA.U !UP3, `(.L_x_81) ;  /* 0x000000010b347547 */ /* 0x000ff6000b800000 */
[----:B------:R-:W-:Y:S01]  /*4430*/  UPLOP3.LUT UP0, UPT, UPT, UPT, UP2, 0x80, 0x8 ;  /* 0x000000000008789c */ /* 0x000fe20003f0f020 */
[----:B--2---:R-:W-:Y:S02]  /*4440*/  HFMA2 R0, -RZ, RZ, 0, 5.9604644775390625e-08 ;  /* 0x00000001ff007431 */ /* 0x004fe400000001ff */
[----:B------:R-:W-:Y:S03]  /*4450*/  IMAD.MOV.U32 R171, RZ, RZ, 0x1 ;  /* 0x00000001ffab7424 */ /* 0x000fe600078e00ff */
[----:B------:R-:W-:Y:S05]  /*4460*/  PLOP3.LUT P0, PT, PT, PT, UP0, 0x80, 0x8 ;  /* 0x000000000008781c */ /* 0x000fea0003f0f008 */
[----:B------:R-:W2:Y:S01]  /*4470*/  @UP0 LDCU.64 UR10, c[0x0][0x888] ;  /* 0x00011100ff0a07ac */ /* 0x000ea20008000a00 */
[----:B------:R-:W-:Y:S07]  /*4480*/  @UP0 UIMAD UR8, UR36, UR4, URZ ;  /* 0x00000004240802a4 */ /* 0x000fee000f8e02ff */
[----:B------:R-:W-:Y:S01]  /*4490*/  @!P0 PRMT R171, R0, 0x7610, R171 ;  /* 0x0000761000ab8816 */ /* 0x000fe200000000ab */
[----:B--2---:R-:W-:Y:S03]  /*44a0*/  @UP0 UIMAD.WIDE UR10, UR8, 0x4, UR10 ;  /* 0x00000004080a08a5 */ /* 0x004fe6000f8e020a */
[----:B------:R-:W2:Y:S03]  /*44b0*/  @!UP0 LDCU UR8, c[0x0][0x880] ;  /* 0x00011000ff0887ac */ /* 0x000ea60008000800 */
[----:B------:R-:W-:Y:S01]  /*44c0*/  IMAD.U32 R10, RZ, RZ, UR10 ;  /* 0x0000000aff0a7e24 */ /* 0x000fe2000f8e00ff */
[----:B------:R-:W-:Y:S05]  /*44d0*/  MOV R11, UR11 ;  /* 0x0000000b000b7c02 */ /* 0x000fea0008000f00 */
[----:B-----5:R3:W5:Y:S02]  /*44e0*/  @P0 LDG.E R81, desc[UR46][R10.64] ;  /* 0x0000002e0a510981 */ /* 0x020764000c1e1900 */
[----:B--23--:R-:W-:Y:S07]  /*44f0*/  @!P0 IMAD.U32 R81, RZ, RZ, UR8 ;  /* 0x00000008ff518e24 */ /* 0x00cfee000f8e00ff */
.L_x_81:
[----:B-----5:R-:W-:Y:S01]  /*4500*/  @!P2 FSETP.EQ.AND P0, PT, R81, RZ, PT ;  /* 0x000000ff5100a20b */ /* 0x020fe20003f02000 */
[----:B------:R-:W-:Y:S01]  /*4510*/  @!UPT UIADD3 URZ, UPT, UPT, URZ, URZ, URZ ;  /* 0x000000fffffff290 */ /* 0x000fe2000fffe0ff */
[----:B------:R-:W-:Y:S11]  /*4520*/  @!P2 BRA `(.L_x_82) ;  /* 0x000000000014a947 */ /* 0x000ff60003800000 */
[----:B------:R-:W-:Y:S02]  /*4530*/  LOP3.LUT P2, RZ, R171, 0xff, RZ, 0xc0, !PT ;  /* 0x000000ffabff7812 */ /* 0x000fe4000784c0ff */
[----:B------:R-:W-:Y:S04]  /*4540*/  PLOP3.LUT P0, PT, PT, PT, UP0, 0x80, 0x8 ;  /* 0x000000000008781c */ /* 0x000fe80003f0f008 */
[----:B------:R-:W-:Y:S07]  /*4550*/  PLOP3.LUT P0, PT, P0, PT, PT, 0x8, 0x80 ;  /* 0x000000000080781c */ /* 0x000fee000070e170 */
[----:B------:R-:W-:Y:S11]  /*4560*/  @P2 FSETP.EQ.AND P0, PT, R81, RZ, PT ;  /* 0x000000ff5100220b */ /* 0x000ff60003f02000 */
[----:B------:R-:W-:Y:S02]  /*4570*/  @!UPT UIADD3 URZ, UPT, UPT, URZ, URZ, URZ ;  /* 0x000000fffffff290 */ /* 0x000fe4000fffe0ff */
.L_x_82:
[----:B------:R-:W3:Y:S01]  /*4580*/  SYNCS.PHASECHK.TRANS64.TRYWAIT P2, [UR7+0xd0], R12 ;  /* 0x0000d00cff0075a7 */ /* 0x000ee20008041107 */
[----:B------:R-:W-:Y:S04]  /*4590*/  ELECT P4, URZ, PT ;  /* 0x0000000000ff782f */ /* 0x000fe80003880000 */
[----:B------:R-:W-:Y:S11]  /*45a0*/  PLOP3.LUT P4, PT, P0, P4, PT, 0xf2, 0x2f ;  /* 0x00000000002f781c */ /* 0x000ff60000789e72 */
[----:B------:R-:W-:Y:S02]  /*45b0*/  @!UPT UIADD3 URZ, UPT, UPT, URZ, URZ, URZ ;  /* 0x000000fffffff290 */ /* 0x000fe4000fffe0ff */
[----:B-1----:R-:W-:Y:S05]  /*45c0*/  @!P4 IADD3 R21, P0, PT, R32, 0x580, RZ ;  /* 0x000005802015c810 */ /* 0x002fea0007f1e0ff */
[----:B------:R-:W-:Y:S01]  /*45d0*/  @!P4 IMAD.X R20, RZ, RZ, R33, P0 ;  /* 0x000000ffff14c224 */ /* 0x000fe200000e0621 */
[----:B---3--:R-:W-:Y:S07]  /*45e0*/  @!P2 BRA `(.L_x_83) ;  /* 0x0000004800b8a947 */ /* 0x008fee0003800000 */
.L_x_161:
[----:B------:R-:W3:Y:S01]  /*45f0*/  LDC.64 R14, c[0x0][0xb10] ;  /* 0x0002c400ff0e7b82 */ /* 0x000ee20000000a00 */
[----:B------:R-:W-:Y:S01]  /*4600*/  @!P4 R2UR UR8, R20 ;  /* 0x000000001408c2ca */ /* 0x000fe200000e0000 */
[----:B------:R-:W-:Y:S01]  /*4610*/  VOTEU.ALL UP1, P4 ;  /* 0x0000000000ff7886 */ /* 0x000fe20002020000 */
[----:B------:R-:W-:Y:S01]  /*4620*/  @!P4 R2UR UR9, R21 ;  /* 0x000000001509c2ca */ /* 0x000fe200000e0000 */
[----:B------:R-:W-:Y:S01]  /*4630*/  UMOV UR10, 0x0 ;  /* 0x00000000000a7882 */ /* 0x000fe20000000000 */
[----:B------:R-:W-:Y:S03]  /*4640*/  UMOV UR11, 0x10000000 ;  /* 0x10000000000b7882 */ /* 0x000fe60000000000 */
[----:B------:R-:W5:Y:S01]  /*4650*/  LDC.64 R10, c[0x0][0xb18] ;  /* 0x0002c600ff0a7b82 */ /* 0x000f620000000a00 */
[----:B------:R-:W-:Y:S01]  /*4660*/  @!UP1 UIADD3 UR16, UPT, UPT, UR7, 0x200, URZ ;  /* 0x0000020007109890 */ /* 0x000fe2000fffe0ff */
[----:B------:R-:W-:Y:S01]  /*4670*/  @P3 SHF.R.U32.HI R28, RZ, 0x10, R25 ;  /* 0x00000010ff1c3819 */ /* 0x000fe20000011619 */
[----:B------:R-:W-:Y:S01]  /*4680*/  VOTEU.ALL UP1, P4 ;  /* 0x0000000000ff7886 */ /* 0x000fe20002020000 */
[----:B------:R-:W-:Y:S01]  /*4690*/  UMOV UR20, UR36 ;  /* 0x0000002400147c82 */ /* 0x000fe20008000000 */
[----:B------:R-:W-:Y:S03]  /*46a0*/  VIADD R30, R30, 0x1 ;  /* 0x000000011e1e7836 */ /* 0x000fe60000000000 */
[----:B--2---:R-:W2:Y:S01]  /*46b0*/  @!P1 LDC R0, c[0x0][0xb20] ;  /* 0x0002c800ff009b82 */ /* 0x004ea20000000800 */
[----:B------:R-:W-:Y:S01]  /*46c0*/  IMAD.U32 R21, RZ, RZ, UR8 ;  /* 0x00000008ff157e24 */ /* 0x000fe2000f8e00ff */
[----:B------:R-:W-:Y:S06]  /*46d0*/  UPRMT UR8, UR37, 0x654, UR17 ;  /* 0x0000065425087896 */ /* 0x000fec0008000011 */
[----:B-1----:R-:W1:Y:S01]  /*46e0*/  @!P1 LDC R3, c[0x0][0xb0c] ;  /* 0x0002c300ff039b82 */ /* 0x002e620000000800 */
[----:B------:R-:W-:Y:S01]  /*46f0*/  IMAD.U32 R20, RZ, RZ, UR9 ;  /* 0x00000009ff147e24 */ /* 0x000fe2000f8e00ff */
[----:B------:R-:W-:Y:S04]  /*4700*/  @!P4 R2UR UR15, R21 ;  /* 0x00000000150fc2ca */ /* 0x000fe800000e0000 */
[----:B------:R-:W-:Y:S01]  /*4710*/  @!P4 R2UR UR14, R20 ;  /* 0x00000000140ec2ca */ /* 0x000fe200000e0000 */
[----:B------:R-:W-:Y:S11]  /*4720*/  @!P4 IMAD.MOV.U32 R20, RZ, RZ, 0x2000 ;  /* 0x00002000ff14c424 */ /* 0x000ff600078e00ff */
[----:B------:R-:W-:Y:S01]  /*4730*/  @!UPT UIADD3 URZ, UPT, UPT, URZ, URZ, URZ ;  /* 0x000000fffffff290 */ /* 0x000fe2000fffe0ff */
[----:B------:R1:W-:Y:S01]  /*4740*/  @!UP1 UTMALDG.3D [UR16], [UR14], desc[UR10] ;  /* 0x00000a100e0095b4 */ /* 0x0003e20008011000 */
[----:B------:R1:W-:Y:S02]  /*4750*/  @!P4 SYNCS.ARRIVE.TRANS64.RED.A0TR RZ, [UR7+0xc0], R20 ;  /* 0x0000c014ffffc9a7 */ /* 0x0003e40008300407 */
[----:B-1----:R-:W-:Y:S01]  /*4760*/  @!P1 ISETP.NE.AND P2, PT, R3, 0x1, PT ;  /* 0x000000010300980c */ /* 0x002fe20003f45270 */
[C---:B---3--:R-:W-:Y:S01]  /*4770*/  @!P1 IMAD.HI.U32 R14, R13.reuse, R14, RZ ;  /* 0x0000000e0d0e9227 */ /* 0x048fe200078e00ff */
[----:B-----5:R-:W-:Y:S03]  /*4780*/  @!P1 ISETP.NE.AND P0, PT, R10, 0x1, PT ;  /* 0x000000010a00980c */ /* 0x020fe60003f05270 */
[C---:B------:R-:W-:Y:S01]  /*4790*/  @!P1 IMAD.HI.U32 R11, R8.reuse, R11, RZ ;  /* 0x0000000b080b9227 */ /* 0x040fe200078e00ff */
[----:B------:R-:W-:Y:S04]  /*47a0*/  @!P1 SHF.R.U32.HI R14, RZ, R15, R14 ;  /* 0x0000000fff0e9219 */ /* 0x000fe8000001160e */
[----:B--2---:R-:W-:Y:S01]  /*47b0*/  @!P1 SHF.R.U32.HI R9, RZ, R0, R11 ;  /* 0x00000000ff099219 */ /* 0x004fe2000001160b */
[----:B------:R-:W-:Y:S01]  /*47c0*/  SYNCS.ARRIVE.TRANS64.RED.A1T0 RZ, [UR8], RZ ;  /* 0x000000ffffff79a7 */ /* 0x000fe20008100408 */
[----:B------:R-:W-:Y:S02]  /*47d0*/  @!P1 SEL R14, R13, R14, !P2 ;  /* 0x0000000e0d0e9207 */ /* 0x000fe40005000000 */
[----:B------:R-:W-:Y:S01]  /*47e0*/  @!P1 SEL R9, R8, R9, !P0 ;  /* 0x0000000908099207 */ /* 0x000fe20004000000 */
[----:B------:R-:W1:Y:S04]  /*47f0*/  SYNCS.PHASECHK.TRANS64.TRYWAIT P5, [UR7+0xd8], R12 ;  /* 0x0000d80cff0075a7 */ /* 0x000e6800080a1107 */
[----:B------:R-:W-:Y:S02]  /*4800*/  @!P1 IMAD.IADD R0, R9, 0x1, -R14 ;  /* 0x0000000109009824 */ /* 0x000fe400078e0a0e */
[----:B------:R-:W-:Y:S02]  /*4810*/  @!P1 IMAD.IADD R9, R14, 0x1, -R9 ;  /* 0x000000010e099824 */ /* 0x000fe400078e0a09 */
[----:B------:R-:W-:Y:S02]  /*4820*/  @!P1 IMAD R13, R0, R3, R13 ;  /* 0x00000003000d9224 */ /* 0x000fe400078e020d */
[----:B------:R-:W-:Y:S01]  /*4830*/  @!P1 IMAD R8, R9, R10, R8 ;  /* 0x0000000a09089224 */ /* 0x000fe200078e0208 */
[----:B-1----:R-:W-:Y:S06]  /*4840*/  @!P5 BRA `(.L_x_84) ;  /* 0x000000480038d947 */ /* 0x002fec0003800000 */
.L_x_163:
[----:B-1----:R-:W-:Y:S01]  /*4850*/  @!P4 IADD3 R3, P0, PT, R32, 0x580, RZ ;  /* 0x000005802003c810 */ /* 0x002fe20007f1e0ff */
[----:B------:R-:W-:Y:S01]  /*4860*/  VOTEU.ALL UP1, P4 ;  /* 0x0000000000ff7886 */ /* 0x000fe20002020000 */
[----:B------:R-:W-:Y:S01]  /*4870*/  UMOV UR20, 0x0 ;  /* 0x0000000000147882 */ /* 0x000fe20000000000 */
[----:B------:R-:W-:Y:S01]  /*4880*/  UMOV UR21, 0x10000000 ;  /* 0x1000000000157882 */ /* 0x000fe20000000000 */
[----:B------:R-:W-:Y:S01]  /*4890*/  @!P4 R2UR UR9, R3 ;  /* 0x000000000309c2ca */ /* 0x000fe200000e0000 */
[----:B------:R-:W-:Y:S01]  /*48a0*/  @!P4 IMAD.X R0, RZ, RZ, R33, P0 ;  /* 0x000000ffff00c224 */ /* 0x000fe200000e0621 */
[----:B------:R-:W-:Y:S01]  /*48b0*/  @!UP1 UIADD3 UR10, UPT, UPT, UR18, 0x40, URZ ;  /* 0x00000040120a9890 */ /* 0x000fe2000fffe0ff */
[----:B------:R-:W-:Y:S01]  /*48c0*/  ISETP.NE.AND P0, PT, R30, 0x2, PT ;  /* 0x000000021e00780c */ /* 0x000fe20003f05270 */
[----:B------:R-:W-:Y:S01]  /*48d0*/  UMOV UR11, UR19 ;  /* 0x00000013000b7c82 */ /* 0x000fe20008000000 */
[----:B------:R-:W-:Y:S01]  /*48e0*/  UMOV UR12, UR36 ;  /* 0x00000024000c7c82 */ /* 0x000fe20008000000 */
[----:B------:R-:W-:Y:S01]  /*48f0*/  @!P4 R2UR UR8, R0 ;  /* 0x000000000008c2ca */ /* 0x000fe200000e0000 */
[----:B------:R-:W-:Y:S01]  /*4900*/  IMAD.IADD R20, R8, 0x1, R147 ;  /* 0x0000000108147824 */ /* 0x000fe200078e0293 */
[----:B------:R-:W-:Y:S01]  /*4910*/  @P3 R2UR UR36, R28 ;  /* 0x000000001c2432ca */ /* 0x000fe200000e0000 */
[----:B------:R-:W-:Y:S01]  /*4920*/  IMAD.IADD R21, R13, 0x1, R170 ;  /* 0x000000010d157824 */ /* 0x000fe200078e02aa */
[----:B------:R-:W-:Y:S02]  /*4930*/  SEL R0, RZ, 0x1, P0 ;  /* 0x00000001ff007807 */ /* 0x000fe40000000000 */
[----:B------:R-:W-:Y:S01]  /*4940*/  LOP3.LUT R31, R31, 0x1, RZ, 0x3c, !PT ;  /* 0x000000011f1f7812 */ /* 0x000fe200078e3cff */
[----:B------:R-:W-:Y:S01]  /*4950*/  IMAD.U32 R10, RZ, RZ, UR9 ;  /* 0x00000009ff0a7e24 */ /* 0x000fe2000f8e00ff */
[----:B------:R-:W-:Y:S01]  /*4960*/  @!UP1 UIADD3 UR9, UPT, UPT, UR7, 0xc8, URZ ;  /* 0x000000c807099890 */ /* 0x000fe2000fffe0ff */
[----:B------:R-:W-:Y:S02]  /*4970*/  LOP3.LUT R29, R29, R0, RZ, 0x3c, !PT ;  /* 0x000000001d1d7212 */ /* 0x000fe400078e3cff */
[----:B------:R-:W-:Y:S02]  /*4980*/  SEL R30, R30, RZ, P0 ;  /* 0x000000ff1e1e7207 */ /* 0x000fe40000000000 */
[----:B------:R-:W-:Y:S01]  /*4990*/  IMAD.U32 R11, RZ, RZ, UR8 ;  /* 0x00000008ff0b7e24 */ /* 0x000fe2000f8e00ff */
[----:B------:R-:W-:Y:S01]  /*49a0*/  @!P4 R2UR UR14, R10 ;  /* 0x000000000a0ec2ca */ /* 0x000fe200000e0000 */
[----:B------:R-:W-:Y:S01]  /*49b0*/  @!UP1 UIADD3 UR8, UPT, UPT, UR7, 0x2200, URZ ;  /* 0x0000220007089890 */ /* 0x000fe2000fffe0ff */
[----:B------:R-:W-:Y:S02]  /*49c0*/  VOTEU.ALL UP1, P4 ;  /* 0x0000000000ff7886 */ /* 0x000fe40002020000 */
[----:B------:R-:W-:Y:S11]  /*49d0*/  @!P4 R2UR UR15, R11 ;  /* 0x000000000b0fc2ca */ /* 0x000ff600000e0000 */
[----:B------:R-:W-:Y:S02]  /*49e0*/  @!UPT UIADD3 URZ, UPT, UPT, URZ, URZ, URZ ;  /* 0x000000fffffff290 */ /* 0x000fe4000fffe0ff */
[----:B------:R2:W-:Y:S01]  /*49f0*/  @!UP1 UTMALDG.3D [UR8], [UR14], desc[UR20] ;  /* 0x000014080e0095b4 */ /* 0x0005e20008011000 */
[----:B------:R2:W-:Y:S01]  /*4a00*/  @!P4 SYNCS.ARRIVE.TRANS64.RED.A0TR RZ, [UR7+0xc8], R23 ;  /* 0x0000c817ffffc9a7 */ /* 0x0005e20008300407 */
[----:B------:R-:W-:Y:S01]  /*4a10*/  UPLOP3.LUT UP1, UPT, UPT, UPT, UPT, 0x80, 0x8 ;  /* 0x000000000008789c */ /* 0x000fe20003f2f070 */
[----:B------:R-:W-:Y:S01]  /*4a20*/  SYNCS.ARRIVE.TRANS64.RED.A1T0 RZ, [UR13], RZ ;  /* 0x000000ffffff79a7 */ /* 0x000fe2000810040d */
[----:B------:R-:W-:Y:S09]  /*4a30*/  @P3 BRA `(.L_x_85) ;  /* 0xfffffff400503947 */ /* 0x000ff2000383ffff */
[----:B------:R-:W-:-:S04]  /*4a40*/  SHF.L.U32 R3, R31, 0x1f, RZ ;  /* 0x0000001f1f037819 */ /* 0x000fc800000006ff */
[----:B------:R-:W1:Y:S02]  /*4a50*/  SYNCS.PHASECHK.TRANS64.TRYWAIT P0, [UR7+0xd0], R3 ;  /* 0x0000d003ff0075a7 */ /* 0x000e640008001107 */
[----:B-1----:R-:W-:Y:S05]  /*4a60*/  @!P0 BRA `(.L_x_86) ;  /* 0x0000004400c88947 */ /* 0x002fea0003800000 */
.L_x_165:
[----:B-1----:R-:W-:-:S07]  /*4a70*/  MOV R0, UR7 ;  /* 0x0000000700007c02 */ /* 0x002fce0008000f00 */
.L_x_87:
[----:B-1----:R-:W-:-:S04]  /*4a80*/  SHF.L.U32 R3, R31, 0x1f, RZ ;  /* 0x0000001f1f037819 */ /* 0x002fc800000006ff */
[----:B------:R1:W3:Y:S03]  /*4a90*/  SYNCS.PHASECHK.TRANS64.TRYWAIT P0, [R0+URZ+0xd8], R3 ;  /* 0x0000d803000075a7 */ /* 0x0002e600080011ff */
[----:B---3--:R-:W-:Y:S05]  /*4aa0*/  @!P0 NANOSLEEP.SYNCS 0x989680 ;  /* 0x009896800000895d */ /* 0x008fea0003900000 */
[----:B------:R-:W3:Y:S02]  /*4ab0*/  @!P0 SYNCS.PHASECHK.TRANS64 P0, [R0+URZ+0xd8], R3 ;  /* 0x0000d803000085a7 */ /* 0x000ee400080010ff */
[----:B--23--:R-:W-:Y:S05]  /*4ac0*/  @P0 EXIT ;  /* 0x000000000000094d */ /* 0x00cfea0003800000 */
[----:B------:R-:W-:Y:S05]  /*4ad0*/  BRA `(.L_x_87) ;  /* 0xfffffffc00e87947 */ /* 0x000fea000383ffff */
.L_x_76:
[----:B------:R-:W-:-:S06]  /*4ae0*/  UISETP.GE.AND UP1, UPT, UR8, 0x4, UPT ;  /* 0x000000040800788c */ /* 0x000fcc000bf26270 */
[----:B------:R-:W-:-:S13]  /*4af0*/  PLOP3.LUT P0, PT, PT, PT, UP1, 0x80, 0x8 ;  /* 0x000000000008781c */ /* 0x000fda0003f0f018 */
[----:B------:R-:W-:Y:S05]  /*4b00*/  @!P0 EXIT ;  /* 0x000000000000894d */ /* 0x000fea0003800000 */
[----:B------:R-:W-:Y:S01]  /*4b10*/  BAR.SYNC.DEFER_BLOCKING 0x6, 0xa0 ;  /* 0x0182800000007b1d */ /* 0x000fe20000010000 */
[C---:B------:R-:W-:Y:S01]  /*4b20*/  IMAD.SHL.U32 R3, R189.reuse, 0x40, RZ ;  /* 0x00000040bd037824 */ /* 0x040fe200078e00ff */
[C---:B------:R-:W-:Y:S01]  /*4b30*/  LOP3.LUT R193, R189.reuse, 0x60, RZ, 0xc0, !PT ;  /* 0x00000060bdc17812 */ /* 0x040fe200078ec0ff */
[C---:B------:R-:W-:Y:S01]  /*4b40*/  IMAD.SHL.U32 R172, R189.reuse, 0x8, RZ ;  /* 0x00000008bdac7824 */ /* 0x040fe200078e00ff */
[C---:B------:R-:W-:Y:S01]  /*4b50*/  LOP3.LUT R191, R189.reuse, 0x2, RZ, 0xc0, !PT ;  /* 0x00000002bdbf7812 */ /* 0x040fe200078ec0ff */
[----:B------:R-:W-:Y:S01]  /*4b60*/  IMAD.U32 R79, R189, 0x10000, RZ ;  /* 0x00010000bd4f7824 */ /* 0x000fe200078e00ff */
[----:B------:R-:W-:Y:S02]  /*4b70*/  UMOV UR49, 0x400 ;  /* 0x0000040000317882 */ /* 0x000fe40000000000 */
[----:B------:R-:W1:Y:S01]  /*4b80*/  LDC R177, c[0x0][0x370] ;  /* 0x0000dc00ffb17b82 */ /* 0x000e620000000800 */
[----:B------:R-:W-:Y:S01]  /*4b90*/  ULEA UR49, UR37, UR49, 0x18 ;  /* 0x0000003125317291 */ /* 0x000fe2000f8ec0ff */
[----:B------:R-:W-:Y:S01]  /*4ba0*/  LOP3.LUT R5, R3, 0x180, RZ, 0xc0, !PT ;  /* 0x0000018003057812 */ /* 0x000fe200078ec0ff */
[----:B------:R-:W-:Y:S01]  /*4bb0*/  HFMA2 R195, -RZ, RZ, 0, 0 ;  /* 0x00000000ffc37431 */ /* 0x000fe200000001ff */
[----:B------:R-:W-:Y:S01]  /*4bc0*/  LOP3.LUT R79, R79, 0x600000, RZ, 0xc0, !PT ;  /* 0x006000004f4f7812 */ /* 0x000fe200078ec0ff */
[----:B------:R-:W-:Y:S01]  /*4bd0*/  UIADD3 UR4, UPT, UPT, UR49, 0x4200, URZ ;  /* 0x0000420031047890 */ /* 0x000fe2000fffe0ff */
[----:B------:R-:W-:Y:S01]  /*4be0*/  LOP3.LUT R172, R5, 0x30, R172, 0xf8, !PT ;  /* 0x0000003005ac7812 */ /* 0x000fe200078ef8ac */
[----:B------:R-:W-:Y:S01]  /*4bf0*/  IMAD.MOV.U32 R76, RZ, RZ, RZ ;  /* 0x000000ffff4c7224 */ /* 0x000fe200078e00ff */
[----:B------:R-:W2:Y:S01]  /*4c00*/  LDC R74, c[0x0][0xb0c] ;  /* 0x0002c300ff4a7b82 */ /* 0x000ea20000000800 */
[----:B------:R-:W-:-:S02]  /*4c10*/  LOP3.LUT R189, R189, 0x4, RZ, 0xc0, !PT ;  /* 0x00000004bdbd7812 */ /* 0x000fc400078ec0ff */
[----:B------:R-:W-:Y:S02]  /*4c20*/  CS2R R182, SRZ ;  /* 0x0000000000b67805 */ /* 0x000fe4000001ff00 */
[----:B------:R-:W-:Y:S02]  /*4c30*/  LOP3.LUT R172, R172, 0x1e40, R3, 0xf8, !PT ;  /* 0x00001e40acac7812 */ /* 0x000fe400078ef803 */
[----:B------:R-:W-:Y:S02]  /*4c40*/  CS2R R180, SRZ ;  /* 0x0000000000b47805 */ /* 0x000fe4000001ff00 */
[----:B------:R-:W-:Y:S01]  /*4c50*/  IADD3 R188, PT, PT, -R189, 0x2, RZ ;  /* 0x00000002bdbc7810 */ /* 0x000fe20007ffe1ff */
[----:B------:R-:W-:Y:S01]  /*4c60*/  IMAD.MOV R176, RZ, RZ, -R191 ;  /* 0x000000ffffb07224 */ /* 0x000fe200078e0abf */
[----:B------:R-:W-:Y:S01]  /*4c70*/  MOV R192, UR4 ;  /* 0x0000000400c07c02 */ /* 0x000fe20008000f00 */
[----:B------:R-:W4:Y:S01]  /*4c80*/  LDC R174, c[0x0][0xb20] ;  /* 0x0002c800ffae7b82 */ /* 0x000f220000000800 */
[----:B------:R-:W3:Y:S01]  /*4c90*/  LDS R0, [UR49+0x1a0] ;  /* 0x0001a031ff007984 */ /* 0x000ee20008000800 */
[----:B------:R-:W-:Y:S01]  /*4ca0*/  VIADD R190, R172, UR49 ;  /* 0x00000031acbe7c36 */ /* 0x000fe20008000000 */
[----:B------:R-:W1:Y:S01]  /*4cb0*/  LDCU.64 UR52, c[0x0][0x348] ;  /* 0x00006900ff3477ac */ /* 0x000e620008000a00 */
[----:B------:R-:W-:-:S02]  /*4cc0*/  IMAD.MOV R175, RZ, RZ, -R189 ;  /* 0x000000ffffaf7224 */ /* 0x000fc400078e0abd */
[----:B------:R-:W-:Y:S01]  /*4cd0*/  VIADD R190, R190, 0x200 ;  /* 0x00000200bebe7836 */ /* 0x000fe20000000000 */
[----:B------:R-:W1:Y:S01]  /*4ce0*/  LDCU.64 UR38, c[0x0][0x888] ;  /* 0x00011100ff2677ac */ /* 0x000e620008000a00 */
[----:B------:R-:W1:Y:S01]  /*4cf0*/  LDC R73, c[0x0][0xb30] ;  /* 0x0002cc00ff497b82 */ /* 0x000e620000000800 */
[----:B------:R-:W1:Y:S01]  /*4d00*/  LDCU.64 UR44, c[0x0][0x890] ;  /* 0x00011200ff2c77ac */ /* 0x000e620008000a00 */
[----:B------:R-:W-:-:S06]  /*4d10*/  UIADD3 UR48, UPT, UPT, UR49, 0x200, URZ ;  /* 0x0000020031307890 */ /* 0x000fcc000fffe0ff */
[----:B------:R-:W1:Y:S08]  /*4d20*/  LDC.64 R168, c[0x0][0xb10] ;  /* 0x0002c400ffa87b82 */ /* 0x000e700000000a00 */
[----:B------:R-:W1:Y:S08]  /*4d30*/  LDC.64 R70, c[0x0][0xb18] ;  /* 0x0002c600ff467b82 */ /* 0x000e700000000a00 */
[----:B------:R-:W1:Y:S08]  /*4d40*/  LDC.64 R68, c[0x0][0xb28] ;  /* 0x0002ca00ff447b82 */ /* 0x000e700000000a00 */
[----:B------:R-:W1:Y:S01]  /*4d50*/  LDC.64 R166, c[0x0][0x8b0] ;  /* 0x00022c00ffa67b82 */ /* 0x000e620000000a00 */
[----:B---3--:R-:W-:-:S07]  /*4d60*/  IMAD.IADD R79, R0, 0x1, R79 ;  /* 0x00000001004f7824 */ /* 0x008fce00078e024f */
[----:B------:R-:W3:Y:S08]  /*4d70*/  LDC.64 R164, c[0x0][0x8a8] ;  /* 0x00022a00ffa47b82 */ /* 0x000ef00000000a00 */
[----:B--2-4-:R-:W1:Y:S02]  /*4d80*/  LDC R178, c[0x0][0x374] ;  /* 0x0000dd00ffb27b82 */ /* 0x014e640000000800 */
.L_x_114:
[C---:B------:R-:W-:Y:S02]  /*4d90*/  LEA R0, R195.reuse, UR49, 0x3 ;  /* 0x00000031c3007c11 */ /* 0x040fe4000f8e18ff */
[----:B------:R-:W-:Y:S02]  /*4da0*/  SHF.L.U32 R3, R182, 0x1f, RZ ;  /* 0x0000001fb6037819 */ /* 0x000fe400000006ff */
[----:B------:R-:W-:Y:S02]  /*4db0*/  LEA R16, R195, UR49, 0x4 ;  /* 0x00000031c3107c11 */ /* 0x000fe4000f8e20ff */
[----:B------:R-:W2:Y:S02]  /*4dc0*/  SYNCS.PHASECHK.TRANS64.TRYWAIT P0, [R0+URZ+0xf0], R3 ;  /* 0x0000f003000075a7 */ /* 0x000ea400080011ff */
[----:B-12---:R-:W-:Y:S05]  /*4dd0*/  @!P0 BRA `(.L_x_88) ;  /* 0x0000004400048947 */ /* 0x006fea0003800000 */
.L_x_166:
[----:B------:R-:W4:Y:S01]  /*4de0*/  LDC.64 R12, c[0x0][0xb10] ;  /* 0x0002c400ff0c7b82 */ /* 0x000f220000000a00 */
[----:B------:R-:W3:Y:S01]  /*4df0*/  LDS.128 R16, [R16+0x180] ;  /* 0x0001800010107984 */ /* 0x000ee20000000c00 */
[----:B-1----:R-:W-:Y:S01]  /*4e00*/  ISETP.NE.AND P1, PT, R73, 0x1, PT ;  /* 0x000000014900780c */ /* 0x002fe20003f25270 */
[----:B--2---:R-:W-:Y:S01]  /*4e10*/  VIADD R0, R0, 0x100 ;  /* 0x0000010000007836 */ /* 0x004fe20000000000 */
[----:B------:R-:W-:Y:S04]  /*4e20*/  ISETP.GE.AND P0, PT, R72, 0x1, PT ;  /* 0x000000014800780c */ /* 0x000fe80003f06270 */
[----:B------:R-:W1:Y:S01]  /*4e30*/  LDC.64 R10, c[0x0][0xb18] ;  /* 0x0002c600ff0a7b82 */ /* 0x000e620000000a00 */
[----:B------:R-:W-:Y:S01]  /*4e40*/  PRMT R0, RZ, 0x654, R0 ;  /* 0x00000654ff007816 */ /* 0x000fe20000000000 */
[----:B------:R-:W-:Y:S01]  /*4e50*/  @!PT LDS RZ, [RZ] ;  /* 0x00000000fffff984 */ /* 0x000fe20000000800 */
[----:B------:R-:W-:Y:S01]  /*4e60*/  @!PT LDS RZ, [RZ] ;  /* 0x00000000fffff984 */ /* 0x000fe20000000800 */
[----:B------:R-:W-:Y:S01]  /*4e70*/  @!PT LDS RZ, [RZ] ;  /* 0x00000000fffff984 */ /* 0x000fe20000000800 */
[----:B------:R-:W-:Y:S01]  /*4e80*/  @!PT LDS RZ, [RZ] ;  /* 0x00000000fffff984 */ /* 0x000fe20000000800 */
[----:B------:R2:W-:Y:S06]  /*4e90*/  MEMBAR.ALL.CTA ;  /* 0x0000000000007992 */ /* 0x0005ec0000008000 */
[----:B--2---:R-:W2:Y:S01]  /*4ea0*/  FENCE.VIEW.ASYNC.S ;  /* 0x00000000000073c6 */ /* 0x004ea20000000000 */
[----:B------:R-:W1:Y:S08]  /*4eb0*/  @!P1 LDC R14, c[0x0][0xb20] ;  /* 0x0002c800ff0e9b82 */ /* 0x000e700000000800 */
[----:B------:R-:W1:Y:S01]  /*4ec0*/  @!P1 LDC R9, c[0x0][0xb0c] ;  /* 0x0002c300ff099b82 */ /* 0x000e620000000800 */
[----:B--2---:R2:W-:Y:S01]  /*4ed0*/  SYNCS.ARRIVE.TRANS64.RED.A1T0 RZ, [R0+URZ], RZ ;  /* 0x000000ff00ff79a7 */ /* 0x0045e200081004ff */
[----:B---3--:R-:W-:Y:S04]  /*4ee0*/  LOP3.LUT P4, RZ, R18, 0x1, RZ, 0xc0, !PT ;  /* 0x0000000112ff7812 */ /* 0x008fe8000788c0ff */
[----:B------:R-:W-:Y:S09]  /*4ef0*/  P2R R194, PR, RZ, 0x10 ;  /* 0x00000010ffc27803 */ /* 0x000ff20000000000 */
[----:B------:R-:W-:Y:S02]  /*4f00*/  @P4 MOV R77, R16 ;  /* 0x00000010004d4202 */ /* 0x000fe40000000f00 */
[----:B------:R-:W-:Y:S01]  /*4f10*/  @P4 LOP3.LUT R75, R17, 0xffff, RZ, 0xc0, !PT ;  /* 0x0000ffff114b4812 */ /* 0x000fe200078ec0ff */
[----:B--2-4-:R-:W-:Y:S06]  /*4f20*/  @!P0 BRA `(.L_x_89) ;  /* 0x0000000000a48947 */ /* 0x014fec0003800000 */
[----:B------:R-:W-:Y:S01]  /*4f30*/  IMAD.HI.U32 R23, R178, R71, RZ ;  /* 0x00000047b2177227 */ /* 0x000fe200078e00ff */
[----:B------:R-:W-:Y:S02]  /*4f40*/  ISETP.NE.AND P0, PT, R70, 0x1, PT ;  /* 0x000000014600780c */ /* 0x000fe40003f05270 */
[----:B------:R-:W-:Y:S01]  /*4f50*/  ISETP.NE.AND P2, PT, R72, 0x1, PT ;  /* 0x000000014800780c */ /* 0x000fe20003f45270 */
[----:B------:R-:W-:Y:S01]  /*4f60*/  IMAD.HI.U32 R22, R177, R168, RZ ;  /* 0x000000a8b1167227 */ /* 0x000fe200078e00ff */
[----:B------:R-:W-:Y:S02]  /*4f70*/  SHF.R.U32.HI R23, RZ, R174, R23 ;  /* 0x000000aeff177219 */ /* 0x000fe40000011617 */
[----:B------:R-:W-:Y:S01]  /*4f80*/  ISETP.NE.AND P3, PT, R74, 0x1, PT ;  /* 0x000000014a00780c */ /* 0x000fe20003f65270 */
[----:B------:R-:W-:Y:S01]  /*4f90*/  IMAD.HI.U32 R26, R77, R168, RZ ;  /* 0x000000a84d1a7227 */ /* 0x000fe200078e00ff */
[----:B------:R-:W-:Y:S02]  /*4fa0*/  SHF.R.U32.HI R22, RZ, R169, R22 ;  /* 0x000000a9ff167219 */ /* 0x000fe40000011616 */
[----:B------:R-:W-:Y:S01]  /*4fb0*/  SEL R3, R178, R23, !P0 ;  /* 0x00000017b2037207 */ /* 0x000fe20004000000 */
[----:B------:R-:W-:Y:S01]  /*4fc0*/  IMAD.HI.U32 R23, R75, R71, RZ ;  /* 0x000000474b177227 */ /* 0x000fe200078e00ff */
[----:B------:R-:W-:Y:S02]  /*4fd0*/  SEL R7, R177, R22, !P3 ;  /* 0x00000016b1077207 */ /* 0x000fe40005800000 */
[----:B------:R-:W-:Y:S01]  /*4fe0*/  SHF.R.U32.HI R26, RZ, R169, R26 ;  /* 0x000000a9ff1a7219 */ /* 0x000fe2000001161a */
[-C--:B------:R-:W-:Y:S04]  /*4ff0*/  IMAD.HI.U32 R22, R3, R68.reuse, RZ ;  /* 0x0000004403167227 */ /* 0x080fe800078e00ff */
[----:B------:R-:W-:Y:S01]  /*5000*/  IMAD.HI.U32 R24, R7, R68, RZ ;  /* 0x0000004407187227 */ /* 0x000fe200078e00ff */
[-C--:B------:R-:W-:Y:S02]  /*5010*/  @P2 SHF.R.U32.HI R3, RZ, R69.reuse, R22 ;  /* 0x00000045ff032219 */ /* 0x080fe40000011616 */
[----:B------:R-:W-:Y:S02]  /*5020*/  SHF.R.U32.HI R22, RZ, R174, R23 ;  /* 0x000000aeff167219 */ /* 0x000fe40000011617 */
[----:B------:R-:W-:Y:S01]  /*5030*/  @P2 SHF.R.U32.HI R7, RZ, R69, R24 ;  /* 0x00000045ff072219 */ /* 0x000fe20000011618 */
[C---:B------:R-:W-:Y:S01]  /*5040*/  IMAD R2, R72.reuse, R3, RZ ;  /* 0x0000000348027224 */ /* 0x040fe200078e02ff */
[----:B------:R-:W-:Y:S02]  /*5050*/  SEL R5, R75, R22, !P0 ;  /* 0x000000164b057207 */ /* 0x000fe40004000000 */
[----:B------:R-:W-:Y:S01]  /*5060*/  SEL R3, R77, R26, !P3 ;  /* 0x0000001a4d037207 */ /* 0x000fe20005800000 */
[----:B------:R-:W-:Y:S01]  /*5070*/  IMAD R4, R72, R7, RZ ;  /* 0x0000000748047224 */ /* 0x000fe200078e02ff */
[C---:B------:R-:W-:Y:S01]  /*5080*/  ISETP.GE.AND P0, PT, R5.reuse, R2, PT ;  /* 0x000000020500720c */ /* 0x040fe20003f06270 */
[----:B------:R-:W-:Y:S03]  /*5090*/  IMAD.HI.U32 R6, R5, R68, RZ ;  /* 0x0000004405067227 */ /* 0x000fe600078e00ff */
[----:B------:R-:W-:Y:S01]  /*50a0*/  ISETP.GE.OR P0, PT, R3, R4, P0 ;  /* 0x000000040300720c */ /* 0x000fe20000706670 */
[----:B------:R-:W-:Y:S01]  /*50b0*/  IMAD.MOV R4, RZ, RZ, -R3 ;  /* 0x000000ffff047224 */ /* 0x000fe200078e0a03 */
[-C--:B------:R-:W-:Y:S03]  /*50c0*/  SHF.R.U32.HI R6, RZ, R69.reuse, R6 ;  /* 0x00000045ff067219 */ /* 0x080fe60000011606 */
[----:B------:R-:W-:Y:S01]  /*50d0*/  IMAD R77, R74, R4, R77 ;  /* 0x000000044a4d7224 */ /* 0x000fe200078e024d */
[----:B------:R-:W-:Y:S05]  /*50e0*/  SEL R15, R5, R6, !P2 ;  /* 0x00000006050f7207 */ /* 0x000fea0005000000 */
[----:B------:R-:W-:Y:S02]  /*50f0*/  IMAD.MOV R6, RZ, RZ, -R15 ;  /* 0x000000ffff067224 */ /* 0x000fe400078e0a0f */
[C---:B------:R-:W-:Y:S04]  /*5100*/  @!P0 IMAD.HI.U32 R2, R3.reuse, R68, RZ ;  /* 0x0000004403028227 */ /* 0x040fe800078e00ff */
[----:B------:R-:W-:Y:S01]  /*5110*/  IMAD R6, R72, R6, R5 ;  /* 0x0000000648067224 */ /* 0x000fe200078e0205 */
[----:B------:R-:W-:Y:S04]  /*5120*/  @!P0 SHF.R.U32.HI R2, RZ, R69, R2 ;  /* 0x00000045ff028219 */ /* 0x000fe80000011602 */
[----:B------:R-:W-:Y:S02]  /*5130*/  @!P0 SEL R0, R3, R2, !P2 ;  /* 0x0000000203008207 */ /* 0x000fe40005000000 */
[----:B------:R-:W-:Y:S02]  /*5140*/  IADD3 R2, PT, PT, -R5, RZ, RZ ;  /* 0x000000ff05027210 */ /* 0x000fe40007ffe1ff */
[----:B------:R-:W-:Y:S01]  /*5150*/  @!P0 IADD3 R8, PT, PT, R15, -R0, RZ ;  /* 0x800000000f088210 */ /* 0x000fe20007ffe0ff */
[----:B------:R-:W-:Y:S02]  /*5160*/  @!P0 IMAD R0, R7, R6, R0 ;  /* 0x0000000607008224 */ /* 0x000fe400078e0200 */
[----:B------:R-:W-:Y:S02]  /*5170*/  IMAD R75, R70, R2, R75 ;  /* 0x00000002464b7224 */ /* 0x000fe400078e024b */
[----:B------:R-:W-:Y:S02]  /*5180*/  @!P0 IMAD R5, R8, R72, R3 ;  /* 0x0000004808058224 */ /* 0x000fe400078e0203 */
[----:B------:R-:W-:Y:S04]  /*5190*/  @!P0 IMAD.MOV.U32 R3, RZ, RZ, R0 ;  /* 0x000000ffff038224 */ /* 0x000fe800078e0000 */
[----:B------:R-:W-:Y:S02]  /*51a0*/  IMAD R77, R3, R74, R77 ;  /* 0x0000004a034d7224 */ /* 0x000fe400078e024d */
[----:B------:R-:W-:Y:S07]  /*51b0*/  IMAD R75, R5, R70, R75 ;  /* 0x00000046054b7224 */ /* 0x000fee00078e024b */
.L_x_89:
[----:B-1----:R-:W-:Y:S01]  /*51c0*/  @!P1 ISETP.NE.AND P0, PT, R10, 0x1, PT ;  /* 0x000000010a00980c */ /* 0x002fe20003f05270 */
[----:B------:R-:W-:Y:S01]  /*51d0*/  @!P1 IMAD.HI.U32 R0, R77, R12, RZ ;  /* 0x0000000c4d009227 */ /* 0x000fe200078e00ff */
[----:B------:R-:W-:Y:S01]  /*51e0*/  @!P1 ISETP.NE.AND P2, PT, R9, 0x1, PT ;  /* 0x000000010900980c */ /* 0x000fe20003f45270 */
[----:B------:R-:W-:Y:S01]  /*51f0*/  ULOP3.LUT UP0, URZ, UR48, 0x1b0, URZ, 0xc0, !UPT ;  /* 0x000001b030ff7892 */ /* 0x000fe2000f80c0ff */
[----:B------:R-:W-:Y:S01]  /*5200*/  R2UR UR42, R21 ;  /* 0x00000000152a72ca */ /* 0x000fe200000e0000 */
[----:B------:R-:W-:Y:S01]  /*5210*/  @!P1 IMAD.HI.U32 R3, R75, R11, RZ ;  /* 0x0000000b4b039227 */ /* 0x000fe200078e00ff */
[----:B------:R-:W-:Y:S02]  /*5220*/  @!P1 SHF.R.U32.HI R0, RZ, R13, R0 ;  /* 0x0000000dff009219 */ /* 0x000fe40000011600 */
[----:B------:R-:W-:Y:S01]  /*5230*/  R2UR UR41, R20 ;  /* 0x00000000142972ca */ /* 0x000fe200000e0000 */
[----:B------:R-:W-:Y:S01]  /*5240*/  VIADD R195, R195, 0x1 ;  /* 0x00000001c3c37836 */ /* 0x000fe20000000000 */
[----:B------:R-:W-:Y:S02]  /*5250*/  @!P1 SHF.R.U32.HI R2, RZ, R14, R3 ;  /* 0x0000000eff029219 */ /* 0x000fe40000011603 */
[----:B------:R-:W-:Y:S02]  /*5260*/  @!P1 SEL R3, R77, R0, !P2 ;  /* 0x000000004d039207 */ /* 0x000fe40005000000 */
[----:B------:R-:W-:Y:S02]  /*5270*/  @!P1 SEL R2, R75, R2, !P0 ;  /* 0x000000024b029207 */ /* 0x000fe40004000000 */
[----:B------:R-:W-:Y:S01]  /*5280*/  @P4 SHF.R.U32.HI R179, RZ, 0x10, R17 ;  /* 0x00000010ffb34819 */ /* 0x000fe20000011611 */
[----:B------:R-:W-:Y:S02]  /*5290*/  USHF.L.U32 UR42, UR42, 0x7, URZ ;  /* 0x000000072a2a7899 */ /* 0x000fe400080006ff */
[----:B------:R-:W-:Y:S02]  /*52a0*/  @!P1 IMAD.IADD R0, R2, 0x1, -R3 ;  /* 0x0000000102009824 */ /* 0x000fe400078e0a03 */
[----:B------:R-:W-:Y:S01]  /*52b0*/  @!P1 IMAD.IADD R2, R3, 0x1, -R2 ;  /* 0x0000000103029824 */ /* 0x000fe200078e0a02 */
[----:B------:R-:W-:Y:S01]  /*52c0*/  USHF.L.U32 UR41, UR41, 0x7, URZ ;  /* 0x0000000729297899 */ /* 0x000fe200080006ff */
[----:B------:R-:W-:Y:S02]  /*52d0*/  @!P1 IMAD R77, R0, R9, R77 ;  /* 0x00000009004d9224 */ /* 0x000fe400078e024d */
[----:B------:R-:W-:Y:S01]  /*52e0*/  @!P1 IMAD R75, R2, R10, R75 ;  /* 0x0000000a024b9224 */ /* 0x000fe200078e024b */
[----:B------:R-:W-:Y:S08]  /*52f0*/  BRA.U !UP0, `(.L_x_90) ;  /* 0x0000000108407547 */ /* 0x000ff0000b800000 */
[----:B------:R-:W1:Y:S01]  /*5300*/  LDCU.64 UR8, c[0x4][0x80] ;  /* 0x01001000ff0877ac */ /* 0x000e620008000a00 */
[----:B------:R-:W-:Y:S01]  /*5310*/  MOV R3, 0x0 ;  /* 0x0000000000037802 */ /* 0x000fe20000000f00 */
[----:B------:R-:W-:Y:S02]  /*5320*/  HFMA2 R12, -RZ, RZ, 0, 5.9604644775390625e-08 ;  /* 0x00000001ff0c7431 */ /* 0x000fe400000001ff */
[----:B------:R-:W-:Y:S02]  /*5330*/  IMAD.MOV.U32 R8, RZ, RZ, 0x70 ;  /* 0x00000070ff087424 */ /* 0x000fe400078e00ff */
[----:B------:R-:W-:Y:S01]  /*5340*/  IMAD.MOV.U32 R13, RZ, RZ, RZ ;  /* 0x000000ffff0d7224 */ /* 0x000fe200078e00ff */
[----:B------:R-:W2:Y:S01]  /*5350*/  LDCU.64 UR6, c[0x4][0x88] ;  /* 0x01001100ff0677ac */ /* 0x000ea20008000a00 */
[----:B------:R-:W3:Y:S01]  /*5360*/  LDC.64 R2, c[0x4][R3] ;  /* 0x0100000003027b82 */ /* 0x000ee20000000a00 */
[----:B------:R-:W4:Y:S01]  /*5370*/  LDCU.64 UR4, c[0x4][0x8] ;  /* 0x01000100ff0477ac */ /* 0x000f220008000a00 */
[----:B-1----:R-:W-:Y:S01]  /*5380*/  MOV R5, UR9 ;  /* 0x0000000900057c02 */ /* 0x002fe20008000f00 */
[----:B------:R-:W-:Y:S01]  /*5390*/  IMAD.U32 R4, RZ, RZ, UR8 ;  /* 0x00000008ff047e24 */ /* 0x000fe2000f8e00ff */
[----:B--2---:R-:W-:Y:S01]  /*53a0*/  MOV R7, UR7 ;  /* 0x0000000700077c02 */ /* 0x004fe20008000f00 */
[----:B------:R-:W-:Y:S01]  /*53b0*/  IMAD.U32 R6, RZ, RZ, UR6 ;  /* 0x00000006ff067e24 */ /* 0x000fe2000f8e00ff */
[----:B----4-:R-:W-:Y:S01]  /*53c0*/  MOV R11, UR5 ;  /* 0x00000005000b7c02 */ /* 0x010fe20008000f00 */
[----:B------:R-:W-:Y:S02]  /*53d0*/  IMAD.U32 R10, RZ, RZ, UR4 ;  /* 0x00000004ff0a7e24 */ /* 0x000fe4000f8e00ff */
[----:B------:R-:W-:Y:S07]  /*53e0*/  LEPC R20, `(.L_x_90) ;  /* 0x000000001014794e */ /* 0x000fee0000000000 */
[----:B---3-5:R-:W-:Y:S05]  /*53f0*/  CALL.ABS.NOINC R2 ;  /* 0x0000000002007343 */ /* 0x028fea0003c00000 */
.L_x_90:
[----:B------:R-:W-:Y:S01]  /*5400*/  LOP3.LUT P0, RZ, R192, 0x1b0, RZ, 0xc0, !PT ;  /* 0x000001b0c0ff7812 */ /* 0x000fe2000780c0ff */
[----:B------:R-:W-:Y:S11]  /*5410*/  BSSY.RECONVERGENT B6, `(.L_x_91) ;  /* 0x0000013000067945 */ /* 0x000ff60003800200 */
[----:B------:R-:W-:Y:S01]  /*5420*/  @!UPT UIADD3 URZ, UPT, UPT, URZ, URZ, URZ ;  /* 0x000000fffffff290 */ /* 0x000fe2000fffe0ff */
[----:B------:R-:W-:Y:S05]  /*5430*/  @!P0 BRA `(.L_x_92) ;  /* 0x0000000000408947 */ /* 0x000fea0003800000 */
        /* <DEDUP_REMOVED lines=16> */
.L_x_92:
[----:B------:R-:W-:Y:S05]  /*5540*/  BSYNC.RECONVERGENT B6 ;  /* 0x0000000000067941 */ /* 0x000fea0003800200 */
.L_x_91:
[----:B------:R-:W-:Y:S01]  /*5550*/  ISETP.NE.U32.AND P4, PT, R166, RZ, PT ;  /* 0x000000ffa600720c */ /* 0x000fe20003f85070 */
[----:B------:R-:W-:Y:S01]  /*5560*/  UISETP.NE.AND UP2, UPT, UR50, URZ, UPT ;  /* 0x000000ff3200728c */ /* 0x000fe2000bf45270 */
[----:B------:R-:W-:Y:S01]  /*5570*/  ISETP.NE.U32.AND P2, PT, RZ, UR38, PT ;  /* 0x00000026ff007c0c */ /* 0x000fe2000bf45070 */
[----:B------:R-:W-:Y:S01]  /*5580*/  UISETP.NE.U32.AND UP1, UPT, UR44, URZ, UPT ;  /* 0x000000ff2c00728c */ /* 0x000fe2000bf25070 */
[----:B------:R-:W-:Y:S01]  /*5590*/  ISETP.NE.AND.EX P4, PT, R167, RZ, PT, P4 ;  /* 0x000000ffa700720c */ /* 0x000fe20003f85340 */
[----:B------:R-:W-:Y:S01]  /*55a0*/  UPLOP3.LUT UP0, UPT, UPT, UPT, UPT, 0x40, 0x4 ;  /* 0x000000000004789c */ /* 0x000fe20003f0e870 */
[----:B------:R-:W-:Y:S01]  /*55b0*/  ISETP.NE.AND.EX P2, PT, RZ, UR39, PT, P2 ;  /* 0x00000027ff007c0c */ /* 0x000fe2000bf45320 */
[----:B------:R-:W-:Y:S01]  /*55c0*/  UISETP.NE.AND.EX UP1, UPT, UR45, URZ, UPT, UP1 ;  /* 0x000000ff2d00728c */ /* 0x000fe2000bf25310 */
[----:B------:R-:W-:Y:S04]  /*55d0*/  PLOP3.LUT P1, PT, PT, PT, UP2, 0x80, 0x8 ;  /* 0x000000000008781c */ /* 0x000fe80003f2f028 */
[----:B------:R-:W-:Y:S06]  /*55e0*/  @UP2 UPLOP3.LUT UP0, UPT, UPT, UPT, UP1, 0x80, 0x8 ;  /* 0x000000000008289c */ /* 0x000fec0003f0f010 */
[----:B------:R-:W-:Y:S01]  /*55f0*/  PLOP3.LUT P0, PT, PT, PT, UP0, 0x80, 0x8 ;  /* 0x000000000008781c */ /* 0x000fe20003f0f008 */
[----:B------:R-:W-:Y:S01]  /*5600*/  @!UPT UIADD3 URZ, UPT, UPT, URZ, URZ, URZ ;  /* 0x000000fffffff290 */ /* 0x000fe2000fffe0ff */
[----:B------:R-:W-:Y:S11]  /*5610*/  BRA.U !UP1, `(.L_x_93) ;  /* 0x0000000109387547 */ /* 0x000ff6000b800000 */
[----:B------:R-:W-:Y:S01]  /*5620*/  UISETP.NE.U32.AND UP0, UPT, UR38, URZ, UPT ;  /* 0x000000ff2600728c */ /* 0x000fe2000bf05070 */
[----:B------:R-:W-:Y:S02]  /*5630*/  HFMA2 R0, -RZ, RZ, 0, 5.9604644775390625e-08 ;  /* 0x00000001ff007431 */ /* 0x000fe400000001ff */
[----:B------:R-:W-:Y:S01]  /*5640*/  IMAD.MOV.U32 R171, RZ, RZ, 0x1 ;  /* 0x00000001ffab7424 */ /* 0x000fe200078e00ff */
[----:B------:R-:W-:Y:S06]  /*5650*/  UISETP.NE.AND.EX UP0, UPT, UR39, URZ, UPT, UP0 ;  /* 0x000000ff2700728c */ /* 0x000fec000bf05300 */
[----:B------:R-:W-:Y:S05]  /*5660*/  PLOP3.LUT P3, PT, PT, PT, UP0, 0x80, 0x8 ;  /* 0x000000000008781c */ /* 0x000fea0003f6f008 */
[----:B------:R-:W1:Y:S01]  /*5670*/  @UP0 LDCU.64 UR6, c[0x0][0x888] ;  /* 0x00011100ff0607ac */ /* 0x000e620008000a00 */
[----:B------:R-:W-:Y:S07]  /*5680*/  @UP0 UIMAD UR4, UR36, UR44, URZ ;  /* 0x0000002c240402a4 */ /* 0x000fee000f8e02ff */
[----:B------:R-:W-:Y:S01]  /*5690*/  @!P3 PRMT R171, R0, 0x7610, R171 ;  /* 0x0000761000abb816 */ /* 0x000fe200000000ab */
[----:B-1----:R-:W-:Y:S03]  /*56a0*/  @UP0 UIMAD.WIDE UR6, UR4, 0x4, UR6 ;  /* 0x00000004040608a5 */ /* 0x002fe6000f8e0206 */
[----:B------:R-:W1:Y:S03]  /*56b0*/  @!UP0 LDCU UR4, c[0x0][0x880] ;  /* 0x00011000ff0487ac */ /* 0x000e660008000800 */
[----:B------:R-:W-:Y:S01]  /*56c0*/  IMAD.U32 R2, RZ, RZ, UR6 ;  /* 0x00000006ff027e24 */ /* 0x000fe2000f8e00ff */
[----:B------:R-:W-:Y:S05]  /*56d0*/  MOV R3, UR7 ;  /* 0x0000000700037c02 */ /* 0x000fea0008000f00 */
[----:B-----5:R2:W5:Y:S02]  /*56e0*/  @P3 LDG.E R81, desc[UR46][R2.64] ;  /* 0x0000002e02513981 */ /* 0x020564000c1e1900 */
[----:B-12---:R-:W-:Y:S02]  /*56f0*/  @!P3 IMAD.U32 R81, RZ, RZ, UR4 ;  /* 0x00000004ff51be24 */ /* 0x006fe4000f8e00ff */
.L_x_93:
[----:B------:R-:W-:Y:S05]  /*5700*/  @!P4 BRA `(.L_x_94) ;  /* 0x000000000020c947 */ /* 0x000fea0003800000 */
[----:B------:R-:W-:Y:S04]  /*5710*/  ISETP.NE.U32.AND P3, PT, R164, RZ, PT ;  /* 0x000000ffa400720c */ /* 0x000fe80003f65070 */
[----:B------:R-:W-:Y:S11]  /*5720*/  ISETP.NE.AND.EX P3, PT, R165, RZ, PT, P3 ;  /* 0x000000ffa500720c */ /* 0x000ff60003f65330 */
[----:B------:R-:W-:Y:S02]  /*5730*/  @!UPT UIADD3 URZ, UPT, UPT, URZ, URZ, URZ ;  /* 0x000000fffffff290 */ /* 0x000fe4000fffe0ff */
[----:B------:R-:W1:Y:S01]  /*5740*/  @P3 LDC.64 R2, c[0x0][0x8a8] ;  /* 0x00022a00ff023b82 */ /* 0x000e620000000a00 */
[----:B------:R-:W-:Y:S04]  /*5750*/  @P3 IMAD R0, R166, UR36, RZ ;  /* 0x00000024a6003c24 */ /* 0x000fe8000f8e02ff */
[----:B-1----:R-:W-:Y:S05]  /*5760*/  @P3 IMAD.WIDE R2, R0, 0x4, R2 ;  /* 0x0000000400023825 */ /* 0x002fea00078e0202 */
[----:B-----5:R1:W5:Y:S02]  /*5770*/  @P3 LDG.E R78, desc[UR46][R2.64] ;  /* 0x0000002e024e3981 */ /* 0x020364000c1e1900 */
[----:B-1----:R-:W2:Y:S02]  /*5780*/  @!P3 LDC R78, c[0x0][0x8a0] ;  /* 0x00022800ff4ebb82 */ /* 0x002ea40000000800 */
.L_x_94:
[----:B-----5:R-:W-:Y:S01]  /*5790*/  FSETP.NEU.AND P4, PT, R81, RZ, PT ;  /* 0x000000ff5100720b */ /* 0x020fe20003f8d000 */
[----:B------:R-:W-:Y:S01]  /*57a0*/  BSSY B1, `(.L_x_95) ;  /* 0x0000047000017945 */ /* 0x000fe20003800000 */
[----:B------:R-:W-:Y:S01]  /*57b0*/  SEL R5, RZ, 0xffffffff, P2 ;  /* 0xffffffffff057807 */ /* 0x000fe20001000000 */
[----:B------:R-:W-:Y:S01]  /*57c0*/  IMAD.MOV.U32 R208, RZ, RZ, 0x1 ;  /* 0x00000001ffd07424 */ /* 0x000fe200078e00ff */
[----:B------:R-:W-:Y:S01]  /*57d0*/  LOP3.LUT P3, RZ, R171, 0xff, RZ, 0xc0, !PT ;  /* 0x000000ffabff7812 */ /* 0x000fe2000786c0ff */
[C---:B------:R-:W-:Y:S01]  /*57e0*/  IMAD R80, R76.reuse, 0x80, R79 ;  /* 0x000000804c507824 */ /* 0x040fe200078e024f */
[----:B------:R-:W-:Y:S02]  /*57f0*/  @P1 SEL R0, RZ, 0xffffffff, P4 ;  /* 0xffffffffff001807 */ /* 0x000fe40002000000 */
[----:B------:R-:W-:Y:S02]  /*5800*/  CS2R R162, SRZ ;  /* 0x0000000000a27805 */ /* 0x000fe4000001ff00 */
[----:B------:R-:W-:Y:S02]  /*5810*/  LEA R3, R181, UR49, 0x3 ;  /* 0x00000031b5037c11 */ /* 0x000fe4000f8e18ff */
[----:B------:R-:W-:Y:S02]  /*5820*/  CS2R R160, SRZ ;  /* 0x0000000000a07805 */ /* 0x000fe4000001ff00 */
[----:B------:R-:W-:Y:S02]  /*5830*/  @P0 SEL R0, R5, R0, !P3 ;  /* 0x0000000005000207 */ /* 0x000fe40005800000 */
[----:B------:R-:W-:Y:S02]  /*5840*/  CS2R R158, SRZ ;  /* 0x00000000009e7805 */ /* 0x000fe4000001ff00 */
[----:B------:R-:W-:Y:S02]  /*5850*/  LEA R207, R76, UR49, 0x3 ;  /* 0x000000314ccf7c11 */ /* 0x000fe4000f8e18ff */
[----:B------:R-:W-:Y:S02]  /*5860*/  CS2R R156, SRZ ;  /* 0x00000000009c7805 */ /* 0x000fe4000001ff00 */
[----:B------:R-:W-:Y:S02]  /*5870*/  @P1 LOP3.LUT R0, R0, 0x1, RZ, 0xc0, !PT ;  /* 0x0000000100001812 */ /* 0x000fe400078ec0ff */
[----:B------:R-:W-:Y:S02]  /*5880*/  CS2R R154, SRZ ;  /* 0x00000000009a7805 */ /* 0x000fe4000001ff00 */
[----:B------:R-:W-:Y:S02]  /*5890*/  SHF.L.U32 R2, R183, 0x1f, RZ ;  /* 0x0000001fb7027819 */ /* 0x000fe400000006ff */
[----:B------:R-:W-:Y:S02]  /*58a0*/  CS2R R152, SRZ ;  /* 0x0000000000987805 */ /* 0x000fe4000001ff00 */
[----:B------:R-:W-:Y:S02]  /*58b0*/  ISETP.NE.U32.OR P6, PT, R0, 0x1, !P1 ;  /* 0x000000010000780c */ /* 0x000fe40004fc5470 */
[----:B------:R-:W-:Y:S02]  /*58c0*/  CS2R R150, SRZ ;  /* 0x0000000000967805 */ /* 0x000fe4000001ff00 */
[----:B------:R-:W-:Y:S02]  /*58d0*/  PLOP3.LUT P2, PT, PT, PT, UP1, 0x80, 0x8 ;  /* 0x000000000008781c */ /* 0x000fe40003f4f018 */
[----:B------:R-:W-:Y:S02]  /*58e0*/  CS2R R148, SRZ ;  /* 0x0000000000947805 */ /* 0x000fe4000001ff00 */
[----:B------:R-:W-:Y:S02]  /*58f0*/  SEL R0, RZ, 0xffffffff, P4 ;  /* 0xffffffffff007807 */ /* 0x000fe40002000000 */
[----:B------:R-:W-:Y:S03]  /*5900*/  P2R R184, PR, RZ, 0x40 ;  /* 0x00000040ffb87803 */ /* 0x000fe60000000000 */
[----:B------:R-:W-:Y:S04]  /*5910*/  @P6 SHF.L.U32 R4, R180, 0x1f, RZ ;  /* 0x0000001fb4046819 */ /* 0x000fe800000006ff */
[----:B------:R-:W-:Y:S01]  /*5920*/  @P2 SEL R0, R5, R0, !P3 ;  /* 0x0000000005002207 */ /* 0x000fe20005800000 */
[----:B------:R-:W1:Y:S03]  /*5930*/  @P6 SYNCS.PHASECHK.TRANS64.TRYWAIT P1, [R3+URZ+0xc0], R4 ;  /* 0x0000c004030065a7 */ /* 0x000e6600080211ff */
[----:B------:R-:W-:Y:S04]  /*5940*/  LOP3.LUT R0, R0, 0x1, RZ, 0xc0, !PT ;  /* 0x0000000100007812 */ /* 0x000fe800078ec0ff */
[----:B------:R-:W-:Y:S04]  /*5950*/  ISETP.NE.U32.AND P5, PT, R0, 0x1, PT ;  /* 0x000000010000780c */ /* 0x000fe80003fa5070 */
[----:B------:R-:W-:Y:S01]  /*5960*/  P2R R209, PR, RZ, 0x20 ;  /* 0x00000020ffd17803 */ /* 0x000fe20000000000 */
[----:B------:R3:W4:Y:S01]  /*5970*/  SYNCS.PHASECHK.TRANS64.TRYWAIT P0, [R207+URZ+0x110], R2 ;  /* 0x00011002cf0075a7 */ /* 0x00072200080011ff */
[----:B-1----:R-:W-:Y:S01]  /*5980*/  @P6 SEL R208, RZ, 0x1, !P1 ;  /* 0x00000001ffd06807 */ /* 0x002fe20004800000 */
[----:B---3--:R-:W-:Y:S06]  /*5990*/  @!P6 BRA `(.L_x_96) ;  /* 0x00000000009ce947 */ /* 0x008fec0003800000 */
[----:B------:R-:W-:Y:S01]  /*59a0*/  @P5 IMAD R6, R181, 0x2000, R190 ;  /* 0x00002000b5065824 */ /* 0x000fe200078e02be */
[----:B------:R-:W-:Y:S01]  /*59b0*/  ISETP.NE.AND P1, PT, R208, RZ, PT ;  /* 0x000000ffd000720c */ /* 0x000fe20003f25270 */
[----:B------:R-:W-:Y:S01]  /*59c0*/  BSSY B0, `(.L_x_97) ;  /* 0x0000010000007945 */ /* 0x000fe20003800000 */
[----:B------:R-:W-:Y:S01]  /*59d0*/  CS2R R150, SRZ ;  /* 0x0000000000967805 */ /* 0x000fe2000001ff00 */
[--C-:B------:R-:W-:Y:S01]  /*59e0*/  @P5 IMAD R7, R191, -0x10, R6.reuse ;  /* 0xfffffff0bf075824 */ /* 0x100fe200078e0206 */
[----:B------:R-:W-:Y:S01]  /*59f0*/  CS2R R148, SRZ ;  /* 0x0000000000947805 */ /* 0x000fe2000001ff00 */
[----:B------:R-:W-:Y:S01]  /*5a00*/  @P5 IMAD R5, R189, -0x10, R6 ;  /* 0xfffffff0bd055824 */ /* 0x000fe200078e0206 */
[----:B------:R-:W-:Y:S01]  /*5a10*/  CS2R R158, SRZ ;  /* 0x00000000009e7805 */ /* 0x000fe2000001ff00 */
[----:B------:R-:W-:Y:S01]  /*5a20*/  @P5 IMAD R4, R188, 0x10, R7 ;  /* 0x00000010bc045824 */ /* 0x000fe200078e0207 */
[----:B------:R-:W-:Y:S02]  /*5a30*/  CS2R R156, SRZ ;  /* 0x00000000009c7805 */ /* 0x000fe4000001ff00 */
[----:B------:R-:W-:Y:S02]  /*5a40*/  CS2R R154, SRZ ;  /* 0x00000000009a7805 */ /* 0x000fe4000001ff00 */
[----:B------:R-:W-:Y:S02]  /*5a50*/  CS2R R152, SRZ ;  /* 0x0000000000987805 */ /* 0x000fe4000001ff00 */
[----:B------:R-:W-:Y:S02]  /*5a60*/  CS2R R162, SRZ ;  /* 0x0000000000a27805 */ /* 0x000fe4000001ff00 */
[----:B------:R-:W-:Y:S01]  /*5a70*/  CS2R R160, SRZ ;  /* 0x0000000000a07805 */ /* 0x000fe2000001ff00 */
[----:B------:R-:W-:Y:S06]  /*5a80*/  @P1 BRA `(.L_x_98) ;  /* 0x00000000000c1947 */ /* 0x000fec0003800000 */
[----:B------:R-:W-:Y:S04]  /*5a90*/  SHF.L.U32 R0, R180, 0x1f, RZ ;  /* 0x0000001fb4007819 */ /* 0x000fe800000006ff */
[----:B------:R-:W1:Y:S02]  /*5aa0*/  SYNCS.PHASECHK.TRANS64.TRYWAIT P1, [R3+URZ+0xc0], R0 ;  /* 0x0000c000030075a7 */ /* 0x000e6400080211ff */
[----:B-1----:R-:W-:Y:S05]  /*5ab0*/  @!P1 BRA `(.L_x_99) ;  /* 0x0000003400e09947 */ /* 0x002fea0003800000 */
.L_x_98:
[----:B------:R-:W-:Y:S05]  /*5ac0*/  BSYNC B0 ;  /* 0x0000000000007941 */ /* 0x000fea0003800000 */
.L_x_97:
[----:B------:R-:W-:Y:S01]  /*5ad0*/  ISETP.NE.AND P1, PT, R209, RZ, PT ;  /* 0x000000ffd100720c */ /* 0x000fe20003f25270 */
[----:B-1----:R-:W-:Y:S02]  /*5ae0*/  VIADD R3, R3, 0xd0 ;  /* 0x000000d003037836 */ /* 0x002fe40000000000 */
[----:B------:R-:W-:Y:S02]  /*5af0*/  IMAD.U32 R0, RZ, RZ, UR37 ;  /* 0x00000025ff007e24 */ /* 0x000fe4000f8e00ff */
[----:B------:R-:W-:Y:S03]  /*5b00*/  VIADD R181, R181, 0x1 ;  /* 0x00000001b5b57836 */ /* 0x000fe60000000000 */
[----:B------:R-:W-:Y:S05]  /*5b10*/  PRMT R0, R0, 0x654, R3 ;  /* 0x0000065400007816 */ /* 0x000fea0000000003 */
[----:B------:R1:W3:Y:S04]  /*5b20*/  @P1 LDS.128 R148, [R6] ;  /* 0x0000000006941984 */ /* 0x0002e80000000c00 */
[----:B------:R1:W1:Y:S04]  /*5b30*/  @P1 LDS.128 R156, [R5+0x20] ;  /* 0x00002000059c1984 */ /* 0x0002680000000c00 */
[----:B------:R1:W1:Y:S04]  /*5b40*/  @P1 LDS.128 R152, [R7+0x10] ;  /* 0x0000100007981984 */ /* 0x0002680000000c00 */
[----:B------:R1:W1:Y:S01]  /*5b50*/  @P1 LDS.128 R160, [R4+0x10] ;  /* 0x0000100004a01984 */ /* 0x0002620000000c00 */
[C---:B------:R-:W-:Y:S01]  /*5b60*/  ISETP.NE.AND P1, PT, R181.reuse, 0x2, PT ;  /* 0x00000002b500780c */ /* 0x040fe20003f25270 */
[----:B------:R-:W-:Y:S01]  /*5b70*/  @!PT LDS RZ, [RZ] ;  /* 0x00000000fffff984 */ /* 0x000fe20000000800 */
[----:B------:R-:W-:Y:S01]  /*5b80*/  @!PT LDS RZ, [RZ] ;  /* 0x00000000fffff984 */ /* 0x000fe20000000800 */
[----:B------:R-:W-:Y:S01]  /*5b90*/  @!PT LDS RZ, [RZ] ;  /* 0x00000000fffff984 */ /* 0x000fe20000000800 */
[----:B------:R-:W-:Y:S01]  /*5ba0*/  @!PT LDS RZ, [RZ] ;  /* 0x00000000fffff984 */ /* 0x000fe20000000800 */
[----:B------:R5:W-:Y:S06]  /*5bb0*/  MEMBAR.ALL.CTA ;  /* 0x0000000000007992 */ /* 0x000bec0000008000 */
[----:B-----5:R-:W5:Y:S01]  /*5bc0*/  FENCE.VIEW.ASYNC.S ;  /* 0x00000000000073c6 */ /* 0x020f620000000000 */
[----:B------:R-:W-:Y:S02]  /*5bd0*/  SEL R3, RZ, 0x1, P1 ;  /* 0x00000001ff037807 */ /* 0x000fe40000800000 */
[----:B------:R-:W-:Y:S02]  /*5be0*/  SEL R181, R181, RZ, P1 ;  /* 0x000000ffb5b57207 */ /* 0x000fe40000800000 */
[----:B------:R-:W-:Y:S01]  /*5bf0*/  LOP3.LUT R180, R180, R3, RZ, 0x3c, !PT ;  /* 0x00000003b4b47212 */ /* 0x000fe200078e3cff */
[----:B-----5:R1:W-:Y:S06]  /*5c00*/  SYNCS.ARRIVE.TRANS64.RED.A1T0 RZ, [R0+URZ], RZ ;  /* 0x000000ff00ff79a7 */ /* 0x0203ec00081004ff */
.L_x_96:
[----:B------:R-:W-:Y:S05]  /*5c10*/  BSYNC B1 ;  /* 0x0000000000017941 */ /* 0x000fea0003800000 */
.L_x_95:
[----:B-1----:R-:W-:Y:S04]  /*5c20*/  SHF.R.U32.HI R0, RZ, 0x15, R80 ;  /* 0x00000015ff007819 */ /* 0x002fe80000011650 */
[----:B------:R-:W-:Y:S01]  /*5c30*/  LOP3.LUT P1, RZ, R0, 0x3, R173, 0x48, !PT ;  /* 0x0000000300ff7812 */ /* 0x000fe200078248ad */
[----:B------:R-:W-:Y:S01]  /*5c40*/  @!UPT UIADD3 URZ, UPT, UPT, URZ, URZ, URZ ;  /* 0x000000fffffff290 */ /* 0x000fe2000fffe0ff */
[----:B----4-:R-:W-:Y:S11]  /*5c50*/  @P0 BRA `(.L_x_100) ;  /* 0x0000000000080947 */ /* 0x010ff60003800000 */
[----:B------:R-:W1:Y:S02]  /*5c60*/  SYNCS.PHASECHK.TRANS64.TRYWAIT P0, [R207+URZ+0x110], R2 ;  /* 0x00011002cf0075a7 */ /* 0x000e6400080011ff */
[----:B-1----:R-:W-:Y:S05]  /*5c70*/  @!P0 BRA `(.L_x_101) ;  /* 0x0000003400848947 */ /* 0x002fea0003800000 */
.L_x_100:
[----:B------:R-:W-:Y:S04]  /*5c80*/  BSSY.RECONVERGENT B6, `(.L_x_102) ;  /* 0x0000012000067945 */ /* 0x000fe80003800200 */
[----:B------:R-:W-:Y:S05]  /*5c90*/  @!P1 BRA `(.L_x_103) ;  /* 0x0000000000409947 */ /* 0x000fea0003800000 */
[----:B------:R-:W4:Y:S01]  /*5ca0*/  LDCU.64 UR8, c[0x4][0x70] ;  /* 0x01000e00ff0877ac */ /* 0x000f220008000a00 */
[----:B------:R-:W-:Y:S01]  /*5cb0*/  MOV R3, 0x0 ;  /* 0x0000000000037802 */ /* 0x000fe20000000f00 */
[----:B------:R-:W-:Y:S02]  /*5cc0*/  HFMA2 R12, -RZ, RZ, 0, 5.9604644775390625e-08 ;  /* 0x00000001ff0c7431 */ /* 0x000fe400000001ff */
[----:B------:R-:W-:Y:S02]  /*5cd0*/  IMAD.MOV.U32 R8, RZ, RZ, 0x192 ;  /* 0x00000192ff087424 */ /* 0x000fe400078e00ff */
[----:B------:R-:W-:Y:S01]  /*5ce0*/  IMAD.MOV.U32 R13, RZ, RZ, RZ ;  /* 0x000000ffff0d7224 */ /* 0x000fe200078e00ff */
[----:B------:R-:W5:Y:S01]  /*5cf0*/  LDCU.64 UR6, c[0x4][0x78] ;  /* 0x01000f00ff0677ac */ /* 0x000f620008000a00 */
[----:B-1----:R-:W1:Y:S01]  /*5d00*/  LDC.64 R2, c[0x4][R3] ;  /* 0x0100000003027b82 */ /* 0x002e620000000a00 */
[----:B------:R-:W2:Y:S01]  /*5d10*/  LDCU.64 UR4, c[0x4][0x10] ;  /* 0x01000200ff0477ac */ /* 0x000ea20008000a00 */
[----:B----4-:R-:W-:Y:S01]  /*5d20*/  MOV R5, UR9 ;  /* 0x0000000900057c02 */ /* 0x010fe20008000f00 */
[----:B------:R-:W-:Y:S01]  /*5d30*/  IMAD.U32 R4, RZ, RZ, UR8 ;  /* 0x00000008ff047e24 */ /* 0x000fe2000f8e00ff */
[----:B-----5:R-:W-:Y:S01]  /*5d40*/  MOV R7, UR7 ;  /* 0x0000000700077c02 */ /* 0x020fe20008000f00 */
[----:B------:R-:W-:Y:S01]  /*5d50*/  IMAD.U32 R6, RZ, RZ, UR6 ;  /* 0x00000006ff067e24 */ /* 0x000fe2000f8e00ff */
[----:B--2---:R-:W-:Y:S01]  /*5d60*/  MOV R11, UR5 ;  /* 0x00000005000b7c02 */ /* 0x004fe20008000f00 */
[----:B------:R-:W-:Y:S02]  /*5d70*/  IMAD.U32 R10, RZ, RZ, UR4 ;  /* 0x00000004ff0a7e24 */ /* 0x000fe4000f8e00ff */
[----:B------:R-:W-:Y:S07]  /*5d80*/  LEPC R20, `(.L_x_103) ;  /* 0x000000001014794e */ /* 0x000fee0000000000 */
[----:B-1-3--:R-:W-:Y:S05]  /*5d90*/  CALL.ABS.NOINC R2 ;  /* 0x0000000002007343 */ /* 0x00afea0003c00000 */
.L_x_103:
[----:B------:R-:W-:Y:S05]  /*5da0*/  BSYNC.RECONVERGENT B6 ;  /* 0x0000000000067941 */ /* 0x000fea0003800200 */
.L_x_102:
[-C--:B---3--:R-:W-:Y:S01]  /*5db0*/  F2FP.F16.E5M2.UNPACK_B R83, R148.reuse ;  /* 0x00000094ff53723e */ /* 0x088fe200020004ff */
[----:B------:R-:W-:Y:S05]  /*5dc0*/  WARPSYNC.ALL ;  /* 0x0000000000007948 */ /* 0x000fea0003800000 */
[----:B------:R-:W-:Y:S01]  /*5dd0*/  R2UR UR4, R80 ;  /* 0x00000000500472ca */ /* 0x000fe200000e0000 */
[--C-:B------:R-:W-:Y:S01]  /*5de0*/  HADD2.F32 R82, -RZ, R83.reuse.H0_H0 ;  /* 0x20000053ff527230 */ /* 0x100fe20000004100 */
[----:B------:R-:W-:Y:S01]  /*5df0*/  F2FP.F16.E5M2.UNPACK_B R85, R148.H1 ;  /* 0x00000094ff55723e */ /* 0x000fe200030004ff */
[----:B------:R-:W-:Y:S01]  /*5e00*/  HADD2.F32 R83, -RZ, R83.H1_H1 ;  /* 0x30000053ff537230 */ /* 0x000fe20000004100 */
[-C--:B------:R-:W-:Y:S01]  /*5e10*/  F2FP.F16.E5M2.UNPACK_B R87, R149.reuse ;  /* 0x00000095ff57723e */ /* 0x080fe200020004ff */
[----:B------:R-:W-:Y:S01]  /*5e20*/  BSSY.RECONVERGENT B0, `(.L_x_104) ;  /* 0x000011d000007945 */ /* 0x000fe20003800200 */
[----:B------:R-:W-:Y:S01]  /*5e30*/  F2FP.F16.E5M2.UNPACK_B R89, R149.H1 ;  /* 0x00000095ff59723e */ /* 0x000fe200030004ff */
[----:B------:R-:W-:Y:S01]  /*5e40*/  HADD2.F32 R84, -RZ, R85.H0_H0 ;  /* 0x20000055ff547230 */ /* 0x000fe20000004100 */
[-C--:B------:R-:W-:Y:S01]  /*5e50*/  F2FP.F16.E5M2.UNPACK_B R91, R150.reuse ;  /* 0x00000096ff5b723e */ /* 0x080fe200020004ff */
[----:B------:R-:W-:Y:S01]  /*5e60*/  HADD2.F32 R88, -RZ, R87.H1_H1 ;  /* 0x30000057ff587230 */ /* 0x000fe20000004100 */
[----:B------:R-:W-:Y:S01]  /*5e70*/  F2FP.F16.E5M2.UNPACK_B R93, R150.H1 ;  /* 0x00000096ff5d723e */ /* 0x000fe200030004ff */
[----:B------:R-:W-:Y:S01]  /*5e80*/  HADD2.F32 R86, -RZ, R85.H1_H1 ;  /* 0x30000055ff567230 */ /* 0x000fe20000004100 */
[-C--:B------:R-:W-:Y:S01]  /*5e90*/  F2FP.F16.E5M2.UNPACK_B R95, R151.reuse ;  /* 0x00000097ff5f723e */ /* 0x080fe200020004ff */
[----:B------:R-:W2:Y:S01]  /*5ea0*/  LDTM.x64 R4, tmem[UR4] ;  /* 0x00000004000479ee */ /* 0x000ea20008340000 */
[----:B------:R-:W-:Y:S01]  /*5eb0*/  F2FP.F16.E5M2.UNPACK_B R97, R151.H1 ;  /* 0x00000097ff61723e */ /* 0x000fe200030004ff */
[----:B------:R-:W-:Y:S01]  /*5ec0*/  HADD2.F32 R85, -RZ, R87.H0_H0 ;  /* 0x20000057ff557230 */ /* 0x000fe20000004100 */
[-C--:B------:R-:W-:Y:S01]  /*5ed0*/  F2FP.F16.E5M2.UNPACK_B R99, R152.reuse ;  /* 0x00000098ff63723e */ /* 0x080fe200020004ff */
[----:B------:R-:W-:Y:S01]  /*5ee0*/  HADD2.F32 R87, -RZ, R89.H0_H0 ;  /* 0x20000059ff577230 */ /* 0x000fe20000004100 */
[----:B------:R-:W-:Y:S01]  /*5ef0*/  F2FP.F16.E5M2.UNPACK_B R101, R152.H1 ;  /* 0x00000098ff65723e */ /* 0x000fe200030004ff */
[----:B------:R-:W-:Y:S01]  /*5f00*/  HADD2.F32 R92, -RZ, R91.H1_H1 ;  /* 0x3000005bff5c7230 */ /* 0x000fe20000004100 */
[----:B------:R-:W-:Y:S01]  /*5f10*/  ISETP.NE.AND P6, PT, R184, RZ, PT ;  /* 0x000000ffb800720c */ /* 0x000fe20003fc5270 */
[----:B------:R-:W-:Y:S01]  /*5f20*/  HADD2.F32 R96, -RZ, R95.H1_H1 ;  /* 0x3000005fff607230 */ /* 0x000fe20000004100 */
[----:B------:R-:W-:Y:S01]  /*5f30*/  SHF.L.U32 R211, R176, 0x4, RZ ;  /* 0x00000004b0d37819 */ /* 0x000fe200000006ff */
[----:B------:R-:W-:Y:S01]  /*5f40*/  HADD2.F32 R100, -RZ, R99.H1_H1 ;  /* 0x30000063ff647230 */ /* 0x000fe20000004100 */
[----:B------:R-:W-:Y:S01]  /*5f50*/  SHF.L.U32 R219, R175, 0x4, RZ ;  /* 0x00000004afdb7819 */ /* 0x000fe200000006ff */
[----:B------:R-:W-:Y:S01]  /*5f60*/  HADD2.F32 R90, -RZ, R89.H1_H1 ;  /* 0x30000059ff5a7230 */ /* 0x000fe20000004100 */
[C---:B------:R-:W-:Y:S01]  /*5f70*/  IADD3 R204, PT, PT, R190.reuse, R211, RZ ;  /* 0x000000d3becc7210 */ /* 0x040fe20007ffe0ff */
[----:B------:R-:W-:Y:S01]  /*5f80*/  HADD2.F32 R89, -RZ, R91.H0_H0 ;  /* 0x2000005bff597230 */ /* 0x000fe20000004100 */
[----:B------:R-:W-:Y:S01]  /*5f90*/  IADD3 R206, PT, PT, R190, R219, RZ ;  /* 0x000000dbbece7210 */ /* 0x000fe20007ffe0ff */
[--C-:B------:R-:W-:Y:S01]  /*5fa0*/  HADD2.F32 R91, -RZ, R93.reuse.H0_H0 ;  /* 0x2000005dff5b7230 */ /* 0x100fe20000004100 */
[----:B------:R-:W-:Y:S01]  /*5fb0*/  SHF.L.U32 R217, R188, 0x4, RZ ;  /* 0x00000004bcd97819 */ /* 0x000fe200000006ff */
[----:B------:R-:W-:Y:S01]  /*5fc0*/  HADD2.F32 R94, -RZ, R93.H1_H1 ;  /* 0x3000005dff5e7230 */ /* 0x000fe20000004100 */
[-C--:B------:R-:W-:Y:S01]  /*5fd0*/  F2FP.F16.E5M2.UNPACK_B R103, R153.reuse ;  /* 0x00000099ff67723e */ /* 0x080fe200020004ff */
[----:B------:R-:W-:Y:S01]  /*5fe0*/  HADD2.F32 R93, -RZ, R95.H0_H0 ;  /* 0x2000005fff5d7230 */ /* 0x000fe20000004100 */
[----:B------:R-:W-:Y:S01]  /*5ff0*/  IADD3 R205, PT, PT, R217, R204, RZ ;  /* 0x000000ccd9cd7210 */ /* 0x000fe20007ffe0ff */
[----:B------:R-:W-:Y:S01]  /*6000*/  HADD2.F32 R95, -RZ, R97.H0_H0 ;  /* 0x20000061ff5f7230 */ /* 0x000fe20000004100 */
[----:B------:R-:W-:Y:S01]  /*6010*/  F2FP.F16.E5M2.UNPACK_B R105, R153.H1 ;  /* 0x00000099ff69723e */ /* 0x000fe200030004ff */
[C---:B--2---:R-:W-:Y:S01]  /*6020*/  FMUL R0, R78.reuse, R4 ;  /* 0x000000044e007220 */ /* 0x044fe20000400000 */
[C---:B-1----:R-:W-:Y:S01]  /*6030*/  FMUL R2, R78.reuse, R5 ;  /* 0x000000054e027220 */ /* 0x042fe20000400000 */
[C---:B------:R-:W-:Y:S01]  /*6040*/  FMUL R4, R78.reuse, R8 ;  /* 0x000000084e047220 */ /* 0x040fe20000400000 */
[C---:B------:R-:W-:Y:S01]  /*6050*/  FMUL R5, R78.reuse, R9 ;  /* 0x000000094e057220 */ /* 0x040fe20000400000 */
[C---:B------:R-:W-:Y:S01]  /*6060*/  FFMA R0, R81.reuse, R82, R0 ;  /* 0x0000005251007223 */ /* 0x040fe20000000000 */
[C---:B------:R-:W-:Y:S01]  /*6070*/  FFMA R2, R81.reuse, R83, R2 ;  /* 0x0000005351027223 */ /* 0x040fe20000000002 */
[C---:B------:R-:W-:Y:S01]  /*6080*/  FMUL R8, R78.reuse, R12 ;  /* 0x0000000c4e087220 */ /* 0x040fe20000400000 */
[C---:B------:R-:W-:Y:S01]  /*6090*/  FMUL R9, R78.reuse, R13 ;  /* 0x0000000d4e097220 */ /* 0x040fe20000400000 */
[C---:B------:R-:W-:Y:S01]  /*60a0*/  FMUL R12, R78.reuse, R16 ;  /* 0x000000104e0c7220 */ /* 0x040fe20000400000 */
[C---:B------:R-:W-:Y:S01]  /*60b0*/  FMUL R13, R78.reuse, R17 ;  /* 0x000000114e0d7220 */ /* 0x040fe20000400000 */
[C---:B------:R-:W-:Y:S01]  /*60c0*/  FMUL R16, R78.reuse, R20 ;  /* 0x000000144e107220 */ /* 0x040fe20000400000 */
[C---:B------:R-:W-:Y:S01]  /*60d0*/  FMUL R17, R78.reuse, R21 ;  /* 0x000000154e117220 */ /* 0x040fe20000400000 */
[----:B------:R-:W-:Y:S02]  /*60e0*/  HADD2.F32 R104, -RZ, R103.H1_H1 ;  /* 0x30000067ff687230 */ /* 0x000fe40000004100 */
[C---:B------:R-:W-:Y:S01]  /*60f0*/  FMUL R20, R78.reuse, R24 ;  /* 0x000000184e147220 */ /* 0x040fe20000400000 */
[C---:B------:R-:W-:Y:S01]  /*6100*/  FMUL R21, R78.reuse, R25 ;  /* 0x000000194e157220 */ /* 0x040fe20000400000 */
[C---:B------:R-:W-:Y:S01]  /*6110*/  FMUL R24, R78.reuse, R28 ;  /* 0x0000001c4e187220 */ /* 0x040fe20000400000 */
[C---:B------:R-:W-:Y:S01]  /*6120*/  FMUL R25, R78.reuse, R29 ;  /* 0x0000001d4e197220 */ /* 0x040fe20000400000 */
[C---:B------:R-:W-:Y:S01]  /*6130*/  FMUL R28, R78.reuse, R32 ;  /* 0x000000204e1c7220 */ /* 0x040fe20000400000 */
[C---:B------:R-:W-:Y:S01]  /*6140*/  FMUL R29, R78.reuse, R33 ;  /* 0x000000214e1d7220 */ /* 0x040fe20000400000 */
[C---:B------:R-:W-:Y:S01]  /*6150*/  FMUL R32, R78.reuse, R36 ;  /* 0x000000244e207220 */ /* 0x040fe20000400000 */
[----:B------:R-:W-:Y:S01]  /*6160*/  F2FP.F16.E5M2.UNPACK_B R107, R154 ;  /* 0x0000009aff6b723e */ /* 0x000fe200020004ff */
[C---:B------:R-:W-:Y:S01]  /*6170*/  FMUL R33, R78.reuse, R37 ;  /* 0x000000254e217220 */ /* 0x040fe20000400000 */
[C---:B------:R-:W-:Y:S01]  /*6180*/  FMUL R36, R78.reuse, R40 ;  /* 0x000000284e247220 */ /* 0x040fe20000400000 */
[----:B------:R-:W-:Y:S01]  /*6190*/  F2FP.F16.E5M2.UNPACK_B R109, R154.H1 ;  /* 0x0000009aff6d723e */ /* 0x000fe200030004ff */
[C---:B------:R-:W-:Y:S01]  /*61a0*/  FMUL R37, R78.reuse, R41 ;  /* 0x000000294e257220 */ /* 0x040fe20000400000 */
[----:B------:R-:W-:Y:S02]  /*61b0*/  HADD2.F32 R108, -RZ, R107.H1_H1 ;  /* 0x3000006bff6c7230 */ /* 0x000fe40000004100 */
        /* <DEDUP_REMOVED lines=26> */
[C---:B------:R-:W-:Y:S01]  /*6360*/  FFMA R3, R81.reuse, R84, R3 ;  /* 0x0000005451037223 */ /* 0x040fe20000000003 */
[C---:B------:R-:W-:Y:S01]  /*6370*/  FFMA R7, R81.reuse, R86, R7 ;  /* 0x0000005651077223 */ /* 0x040fe20000000007 */
[----:B------:R-:W-:Y:S01]  /*6380*/  F2FP.F16.E5M2.UNPACK_B R127, R159 ;  /* 0x0000009fff7f723e */ /* 0x000fe200020004ff */
[C---:B------:R-:W-:Y:S01]  /*6390*/  FFMA R4, R81.reuse, R85, R4 ;  /* 0x0000005551047223 */ /* 0x040fe20000000004 */
[C---:B------:R-:W-:Y:S01]  /*63a0*/  FFMA R5, R81.reuse, R88, R5 ;  /* 0x0000005851057223 */ /* 0x040fe20000000005 */
[----:B------:R-:W-:Y:S01]  /*63b0*/  F2FP.F16.E5M2.UNPACK_B R129, R159.H1 ;  /* 0x0000009fff81723e */ /* 0x000fe200030004ff */
[----:B------:R-:W-:Y:S01]  /*63c0*/  FFMA R6, R81, R87, R6 ;  /* 0x0000005751067223 */ /* 0x000fe20000000006 */
[----:B------:R-:W-:Y:S01]  /*63d0*/  F2FP.SATFINITE.E5M2.F32.PACK_AB_MERGE_C R185, R7, R3, RZ ;  /* 0x0000000307b9723e */ /* 0x000fe200048060ff */
[----:B------:R-:W-:Y:S02]  /*63e0*/  HADD2.F32 R124, -RZ, R123.H1_H1 ;  /* 0x3000007bff7c7230 */ /* 0x000fe40000004100 */
[----:B------:R-:W-:Y:S01]  /*63f0*/  FMUL R11, R78, R11 ;  /* 0x0000000b4e0b7220 */ /* 0x000fe20000400000 */
[----:B------:R-:W-:Y:S01]  /*6400*/  HADD2.F32 R128, -RZ, R127.H1_H1 ;  /* 0x3000007fff807230 */ /* 0x000fe20000004100 */
[----:B------:R-:W-:Y:S01]  /*6410*/  F2FP.SATFINITE.E5M2.F32.PACK_AB_MERGE_C R184, R2, R0, R185 ;  /* 0x0000000002b8723e */ /* 0x000fe200048060b9 */
[C---:B------:R-:W-:Y:S01]  /*6420*/  FMUL R10, R78.reuse, R14 ;  /* 0x0000000e4e0a7220 */ /* 0x040fe20000400000 */
[C---:B------:R-:W-:Y:S01]  /*6430*/  FFMA R11, R81.reuse, R90, R11 ;  /* 0x0000005a510b7223 */ /* 0x040fe2000000000b */
[C---:B------:R-:W-:Y:S01]  /*6440*/  FFMA R8, R81.reuse, R89, R8 ;  /* 0x0000005951087223 */ /* 0x040fe20000000008 */
[----:B------:R-:W-:Y:S01]  /*6450*/  FFMA R9, R81, R92, R9 ;  /* 0x0000005c51097223 */ /* 0x000fe20000000009 */
[----:B------:R-:W-:Y:S01]  /*6460*/  F2FP.F16.E5M2.UNPACK_B R131, R160 ;  /* 0x000000a0ff83723e */ /* 0x000fe200020004ff */
[----:B------:R-:W-:Y:S01]  /*6470*/  HADD2.F32 R98, -RZ, R97.H1_H1 ;  /* 0x30000061ff627230 */ /* 0x000fe20000004100 */
[----:B------:R-:W-:Y:S01]  /*6480*/  F2FP.SATFINITE.E5M2.F32.PACK_AB_MERGE_C R186, R11, R6, RZ ;  /* 0x000000060bba723e */ /* 0x000fe200048060ff */
[----:B------:R-:W-:Y:S01]  /*6490*/  FFMA R10, R81, R91, R10 ;  /* 0x0000005b510a7223 */ /* 0x000fe2000000000a */
[----:B------:R-:W-:Y:S02]  /*64a0*/  HADD2.F32 R97, -RZ, R99.H0_H0 ;  /* 0x20000063ff617230 */ /* 0x000fe40000004100 */
[C---:B------:R-:W-:Y:S01]  /*64b0*/  FMUL R15, R78.reuse, R15 ;  /* 0x0000000f4e0f7220 */ /* 0x040fe20000400000 */
[----:B------:R-:W-:Y:S01]  /*64c0*/  F2FP.SATFINITE.E5M2.F32.PACK_AB_MERGE_C R185, R5, R4, R186 ;  /* 0x0000000405b9723e */ /* 0x000fe200048060ba */
[----:B------:R-:W-:Y:S02]  /*64d0*/  HADD2.F32 R132, -RZ, R131.H1_H1 ;  /* 0x30000083ff847230 */ /* 0x000fe40000004100 */
[C---:B------:R-:W-:Y:S01]  /*64e0*/  FMUL R14, R78.reuse, R18 ;  /* 0x000000124e0e7220 */ /* 0x040fe20000400000 */
[C---:B------:R-:W-:Y:S01]  /*64f0*/  FFMA R15, R81.reuse, R94, R15 ;  /* 0x0000005e510f7223 */ /* 0x040fe2000000000f */
[C---:B------:R-:W-:Y:S01]  /*6500*/  FFMA R12, R81.reuse, R93, R12 ;  /* 0x0000005d510c7223 */ /* 0x040fe2000000000c */
[----:B------:R-:W-:Y:S01]  /*6510*/  FFMA R13, R81, R96, R13 ;  /* 0x00000060510d7223 */ /* 0x000fe2000000000d */
[----:B------:R-:W-:Y:S01]  /*6520*/  F2FP.F16.E5M2.UNPACK_B R133, R160.H1 ;  /* 0x000000a0ff85723e */ /* 0x000fe200030004ff */
[--C-:B------:R-:W-:Y:S01]  /*6530*/  HADD2.F32 R99, -RZ, R101.reuse.H0_H0 ;  /* 0x20000065ff637230 */ /* 0x100fe20000004100 */
[----:B------:R-:W-:Y:S01]  /*6540*/  F2FP.SATFINITE.E5M2.F32.PACK_AB_MERGE_C R186, R15, R10, RZ ;  /* 0x0000000a0fba723e */ /* 0x000fe200048060ff */
[----:B------:R-:W-:Y:S01]  /*6550*/  FFMA R14, R81, R95, R14 ;  /* 0x0000005f510e7223 */ /* 0x000fe2000000000e */
[C---:B------:R-:W-:Y:S01]  /*6560*/  FMUL R19, R78.reuse, R19 ;  /* 0x000000134e137220 */ /* 0x040fe20000400000 */
[----:B------:R-:W-:Y:S01]  /*6570*/  HADD2.F32 R102, -RZ, R101.H1_H1 ;  /* 0x30000065ff667230 */ /* 0x000fe20000004100 */
[----:B------:R-:W-:Y:S01]  /*6580*/  F2FP.SATFINITE.E5M2.F32.PACK_AB_MERGE_C R186, R9, R8, R186 ;  /* 0x0000000809ba723e */ /* 0x000fe200048060ba */
[----:B------:R-:W-:Y:S02]  /*6590*/  HADD2.F32 R101, -RZ, R103.H0_H0 ;  /* 0x20000067ff657230 */ /* 0x000fe40000004100 */
[C---:B------:R-:W-:Y:S01]  /*65a0*/  FFMA R19, R81.reuse, R98, R19 ;  /* 0x0000006251137223 */ /* 0x040fe20000000013 */
[C---:B------:R-:W-:Y:S01]  /*65b0*/  FFMA R16, R81.reuse, R97, R16 ;  /* 0x0000006151107223 */ /* 0x040fe20000000010 */
[----:B------:R-:W-:Y:S01]  /*65c0*/  FFMA R17, R81, R100, R17 ;  /* 0x0000006451117223 */ /* 0x000fe20000000011 */
[C---:B------:R-:W-:Y:S01]  /*65d0*/  FMUL R18, R78.reuse, R22 ;  /* 0x000000164e127220 */ /* 0x040fe20000400000 */
[----:B------:R-:W-:Y:S01]  /*65e0*/  F2FP.F16.E5M2.UNPACK_B R135, R161 ;  /* 0x000000a1ff87723e */ /* 0x000fe200020004ff */
        /* <DEDUP_REMOVED lines=10> */
[----:B------:R1:W-:Y:S01]  /*6690*/  STS.128 [R172+UR49+0x4200], R184 ;  /* 0x004200b8ac007988 */ /* 0x0003e20008000c31 */
[----:B------:R-:W-:Y:S01]  /*66a0*/  HADD2.F32 R136, -RZ, R135.H1_H1 ;  /* 0x30000087ff887230 */ /* 0x000fe20000004100 */
[----:B------:R-:W-:Y:S01]  /*66b0*/  F2FP.SATFINITE.E5M2.F32.PACK_AB_MERGE_C R196, R23, R18, RZ ;  /* 0x0000001217c4723e */ /* 0x000fe200048060ff */
[C---:B------:R-:W-:Y:S01]  /*66c0*/  FMUL R22, R78.reuse, R26 ;  /* 0x0000001a4e167220 */ /* 0x040fe20000400000 */
[C---:B------:R-:W-:Y:S01]  /*66d0*/  FMUL R27, R78.reuse, R27 ;  /* 0x0000001b4e1b7220 */ /* 0x040fe20000400000 */
[--C-:B------:R-:W-:Y:S01]  /*66e0*/  HADD2.F32 R107, -RZ, R109.reuse.H0_H0 ;  /* 0x2000006dff6b7230 */ /* 0x100fe20000004100 */
[----:B------:R-:W-:Y:S01]  /*66f0*/  F2FP.SATFINITE.E5M2.F32.PACK_AB_MERGE_C R196, R17, R16, R196 ;  /* 0x0000001011c4723e */ /* 0x000fe200048060c4 */
[C---:B------:R-:W-:Y:S01]  /*6700*/  FFMA R22, R81.reuse, R103, R22 ;  /* 0x0000006751167223 */ /* 0x040fe20000000016 */
[C---:B------:R-:W-:Y:S01]  /*6710*/  FFMA R27, R81.reuse, R106, R27 ;  /* 0x0000006a511b7223 */ /* 0x040fe2000000001b */
[C---:B------:R-:W-:Y:S01]  /*6720*/  FFMA R24, R81.reuse, R105, R24 ;  /* 0x0000006951187223 */ /* 0x040fe20000000018 */
[----:B------:R-:W-:Y:S01]  /*6730*/  F2FP.F16.E5M2.UNPACK_B R137, R161.H1 ;  /* 0x000000a1ff89723e */ /* 0x000fe200030004ff */
[----:B------:R-:W-:Y:S02]  /*6740*/  HADD2.F32 R110, -RZ, R109.H1_H1 ;  /* 0x3000006dff6e7230 */ /* 0x000fe40000004100 */
[----:B------:R-:W-:Y:S01]  /*6750*/  FFMA R25, R81, R108, R25 ;  /* 0x0000006c51197223 */ /* 0x000fe20000000019 */
[----:B------:R-:W-:Y:S01]  /*6760*/  F2FP.SATFINITE.E5M2.F32.PACK_AB_MERGE_C R197, R27, R22, RZ ;  /* 0x000000161bc5723e */ /* 0x000fe200048060ff */
[----:B------:R-:W-:Y:S02]  /*6770*/  HADD2.F32 R109, -RZ, R111.H0_H0 ;  /* 0x2000006fff6d7230 */ /* 0x000fe40000004100 */
[C---:B------:R-:W-:Y:S01]  /*6780*/  FMUL R26, R78.reuse, R30 ;  /* 0x0000001e4e1a7220 */ /* 0x040fe20000400000 */
[C---:B------:R-:W-:Y:S01]  /*6790*/  FMUL R31, R78.reuse, R31 ;  /* 0x0000001f4e1f7220 */ /* 0x040fe20000400000 */
[--C-:B------:R-:W-:Y:S01]  /*67a0*/  HADD2.F32 R111, -RZ, R113.reuse.H0_H0 ;  /* 0x20000071ff6f7230 */ /* 0x100fe20000004100 */
[----:B------:R-:W-:Y:S01]  /*67b0*/  F2FP.SATFINITE.E5M2.F32.PACK_AB_MERGE_C R197, R21, R20, R197 ;  /* 0x0000001415c5723e */ /* 0x000fe200048060c5 */
[C---:B------:R-:W-:Y:S01]  /*67c0*/  FFMA R26, R81.reuse, R107, R26 ;  /* 0x0000006b511a7223 */ /* 0x040fe2000000001a */
[C---:B------:R-:W-:Y:S01]  /*67d0*/  FFMA R31, R81.reuse, R110, R31 ;  /* 0x0000006e511f7223 */ /* 0x040fe2000000001f */
[C---:B------:R-:W-:Y:S01]  /*67e0*/  FFMA R28, R81.reuse, R109, R28 ;  /* 0x0000006d511c7223 */ /* 0x040fe2000000001c */
[----:B------:R-:W-:Y:S01]  /*67f0*/  F2FP.F16.E5M2.UNPACK_B R139, R162 ;  /* 0x000000a2ff8b723e */ /* 0x000fe200020004ff */
[----:B------:R-:W-:Y:S02]  /*6800*/  HADD2.F32 R114, -RZ, R113.H1_H1 ;  /* 0x30000071ff727230 */ /* 0x000fe40000004100 */
[----:B------:R-:W-:Y:S01]  /*6810*/  FFMA R29, R81, R112, R29 ;  /* 0x00000070511d7223 */ /* 0x000fe2000000001d */
[----:B------:R-:W-:Y:S01]  /*6820*/  F2FP.SATFINITE.E5M2.F32.PACK_AB_MERGE_C R198, R31, R26, RZ ;  /* 0x0000001a1fc6723e */ /* 0x000fe200048060ff */
[----:B------:R-:W-:Y:S02]  /*6830*/  HADD2.F32 R113, -RZ, R115.H0_H0 ;  /* 0x20000073ff717230 */ /* 0x000fe40000004100 */
[C---:B------:R-:W-:Y:S01]  /*6840*/  FMUL R30, R78.reuse, R34 ;  /* 0x000000224e1e7220 */ /* 0x040fe20000400000 */
[----:B------:R-:W-:Y:S01]  /*6850*/  HADD2.F32 R140, -RZ, R139.H1_H1 ;  /* 0x3000008bff8c7230 */ /* 0x000fe20000004100 */
[----:B------:R-:W-:Y:S01]  /*6860*/  F2FP.SATFINITE.E5M2.F32.PACK_AB_MERGE_C R198, R25, R24, R198 ;  /* 0x0000001819c6723e */ /* 0x000fe200048060c6 */
[C---:B------:R-:W-:Y:S01]  /*6870*/  FMUL R35, R78.reuse, R35 ;  /* 0x000000234e237220 */ /* 0x040fe20000400000 */
[--C-:B------:R-:W-:Y:S02]  /*6880*/  HADD2.F32 R115, -RZ, R117.reuse.H0_H0 ;  /* 0x20000075ff737230 */ /* 0x100fe40000004100 */
[C---:B------:R-:W-:Y:S01]  /*6890*/  FFMA R30, R81.reuse, R111, R30 ;  /* 0x0000006f511e7223 */ /* 0x040fe2000000001e */
[----:B------:R-:W-:Y:S02]  /*68a0*/  HADD2.F32 R118, -RZ, R117.H1_H1 ;  /* 0x30000075ff767230 */ /* 0x000fe40000004100 */
[C---:B------:R-:W-:Y:S01]  /*68b0*/  FFMA R35, R81.reuse, R114, R35 ;  /* 0x0000007251237223 */ /* 0x040fe20000000023 */
[C---:B------:R-:W-:Y:S01]  /*68c0*/  FFMA R32, R81.reuse, R113, R32 ;  /* 0x0000007151207223 */ /* 0x040fe20000000020 */
[----:B------:R-:W-:Y:S01]  /*68d0*/  F2FP.F16.E5M2.UNPACK_B R141, R162.H1 ;  /* 0x000000a2ff8d723e */ /* 0x000fe200030004ff */
[----:B------:R-:W-:Y:S01]  /*68e0*/  FFMA R33, R81, R116, R33 ;  /* 0x0000007451217223 */ /* 0x000fe20000000021 */
[----:B------:R-:W-:Y:S01]  /*68f0*/  HADD2.F32 R117, -RZ, R119.H0_H0 ;  /* 0x20000077ff757230 */ /* 0x000fe20000004100 */
        /* <DEDUP_REMOVED lines=9> */
[----:B------:R1:W-:Y:S01]  /*6990*/  STS.128 [R204+0x4010], R196 ;  /* 0x004010c4cc007388 */ /* 0x0003e20000000c00 */
[----:B------:R-:W-:Y:S01]  /*69a0*/  FFMA R37, R81, R120, R37 ;  /* 0x0000007851257223 */ /* 0x000fe20000000025 */
[----:B------:R-:W-:Y:S01]  /*69b0*/  F2FP.SATFINITE.E5M2.F32.PACK_AB_MERGE_C R200, R39, R34, RZ ;  /* 0x0000002227c8723e */ /* 0x000fe200048060ff */
[----:B------:R-:W-:Y:S02]  /*69c0*/  HADD2.F32 R122, -RZ, R121.H1_H1 ;  /* 0x30000079ff7a7230 */ /* 0x000fe40000004100 */
[C---:B------:R-:W-:Y:S01]  /*69d0*/  FMUL R38, R78.reuse, R42 ;  /* 0x0000002a4e267220 */ /* 0x040fe20000400000 */
[----:B------:R-:W-:Y:S01]  /*69e0*/  HADD2.F32 R121, -RZ, R123.H0_H0 ;  /* 0x2000007bff797230 */ /* 0x000fe20000004100 */
[----:B------:R-:W-:Y:S01]  /*69f0*/  F2FP.SATFINITE.E5M2.F32.PACK_AB_MERGE_C R200, R33, R32, R200 ;  /* 0x0000002021c8723e */ /* 0x000fe200048060c8 */
[----:B------:R-:W-:Y:S02]  /*6a00*/  HADD2.F32 R144, -RZ, R143.H1_H1 ;  /* 0x3000008fff907230 */ /* 0x000fe40000004100 */
[C---:B------:R-:W-:Y:S01]  /*6a10*/  FFMA R38, R81.reuse, R119, R38 ;  /* 0x0000007751267223 */ /* 0x040fe20000000026 */
[C---:B------:R-:W-:Y:S01]  /*6a20*/  FMUL R43, R78.reuse, R43 ;  /* 0x0000002b4e2b7220 */ /* 0x040fe20000400000 */
[--C-:B------:R-:W-:Y:S02]  /*6a30*/  HADD2.F32 R123, -RZ, R125.reuse.H0_H0 ;  /* 0x2000007dff7b7230 */ /* 0x100fe40000004100 */
[C---:B------:R-:W-:Y:S01]  /*6a40*/  FMUL R42, R78.reuse, R46 ;  /* 0x0000002e4e2a7220 */ /* 0x040fe20000400000 */
[----:B------:R-:W-:Y:S02]  /*6a50*/  HADD2.F32 R126, -RZ, R125.H1_H1 ;  /* 0x3000007dff7e7230 */ /* 0x000fe40000004100 */
[C---:B------:R-:W-:Y:S01]  /*6a60*/  FFMA R43, R81.reuse, R122, R43 ;  /* 0x0000007a512b7223 */ /* 0x040fe2000000002b */
[----:B------:R-:W-:Y:S01]  /*6a70*/  F2FP.F16.E5M2.UNPACK_B R145, R163.H1 ;  /* 0x000000a3ff91723e */ /* 0x000fe200030004ff */
[C---:B------:R-:W-:Y:S01]  /*6a80*/  FFMA R40, R81.reuse, R121, R40 ;  /* 0x0000007951287223 */ /* 0x040fe20000000028 */
[----:B------:R-:W-:Y:S01]  /*6a90*/  FFMA R41, R81, R124, R41 ;  /* 0x0000007c51297223 */ /* 0x000fe20000000029 */
[----:B------:R-:W-:Y:S01]  /*6aa0*/  ISETP.NE.AND P0, PT, R193, RZ, PT ;  /* 0x000000ffc100720c */ /* 0x000fe20003f05270 */
[----:B------:R-:W-:Y:S01]  /*6ab0*/  HADD2.F32 R125, -RZ, R127.H0_H0 ;  /* 0x2000007fff7d7230 */ /* 0x000fe20000004100 */
[----:B------:R-:W-:Y:S01]  /*6ac0*/  F2FP.SATFINITE.E5M2.F32.PACK_AB_MERGE_C R201, R43, R38, RZ ;  /* 0x000000262bc9723e */ /* 0x000fe200048060ff */
[----:B------:R-:W-:Y:S01]  /*6ad0*/  FFMA R42, R81, R123, R42 ;  /* 0x0000007b512a7223 */ /* 0x000fe2000000002a */
[C---:B------:R-:W-:Y:S01]  /*6ae0*/  FMUL R47, R78.reuse, R47 ;  /* 0x0000002f4e2f7220 */ /* 0x040fe20000400000 */
[--C-:B------:R-:W-:Y:S01]  /*6af0*/  HADD2.F32 R127, -RZ, R129.reuse.H0_H0 ;  /* 0x20000081ff7f7230 */ /* 0x100fe20000004100 */
[----:B------:R-:W-:Y:S01]  /*6b00*/  F2FP.SATFINITE.E5M2.F32.PACK_AB_MERGE_C R201, R37, R36, R201 ;  /* 0x0000002425c9723e */ /* 0x000fe200048060c9 */
[----:B------:R-:W-:Y:S02]  /*6b10*/  HADD2.F32 R130, -RZ, R129.H1_H1 ;  /* 0x30000081ff827230 */ /* 0x000fe40000004100 */
[C---:B------:R-:W-:Y:S01]  /*6b20*/  FFMA R47, R81.reuse, R126, R47 ;  /* 0x0000007e512f7223 */ /* 0x040fe2000000002f */
[C---:B------:R-:W-:Y:S01]  /*6b30*/  FFMA R44, R81.reuse, R125, R44 ;  /* 0x0000007d512c7223 */ /* 0x040fe2000000002c */
[C---:B------:R-:W-:Y:S01]  /*6b40*/  FFMA R45, R81.reuse, R128, R45 ;  /* 0x00000080512d7223 */ /* 0x040fe2000000002d */
[----:B------:R-:W-:Y:S02]  /*6b50*/  HADD2.F32 R129, -RZ, R131.H0_H0 ;  /* 0x20000083ff817230 */ /* 0x000fe40000004100 */
[C---:B------:R-:W-:Y:S01]  /*6b60*/  FMUL R46, R78.reuse, R50 ;  /* 0x000000324e2e7220 */ /* 0x040fe20000400000 */
[C---:B------:R-:W-:Y:S01]  /*6b70*/  FMUL R51, R78.reuse, R51 ;  /* 0x000000334e337220 */ /* 0x040fe20000400000 */
[--C-:B------:R-:W-:Y:S02]  /*6b80*/  HADD2.F32 R131, -RZ, R133.reuse.H0_H0 ;  /* 0x20000085ff837230 */ /* 0x100fe40000004100 */
[C---:B------:R-:W-:Y:S01]  /*6b90*/  FMUL R50, R78.reuse, R54 ;  /* 0x000000364e327220 */ /* 0x040fe20000400000 */
[C---:B------:R-:W-:Y:S01]  /*6ba0*/  FFMA R46, R81.reuse, R127, R46 ;  /* 0x0000007f512e7223 */ /* 0x040fe2000000002e */
[----:B------:R-:W-:Y:S02]  /*6bb0*/  HADD2.F32 R134, -RZ, R133.H1_H1 ;  /* 0x30000085ff867230 */ /* 0x000fe40000004100 */
[C---:B------:R-:W-:Y:S01]  /*6bc0*/  FFMA R51, R81.reuse, R130, R51 ;  /* 0x0000008251337223 */ /* 0x040fe20000000033 */
[----:B------:R-:W-:Y:S02]  /*6bd0*/  HADD2.F32 R133, -RZ, R135.H0_H0 ;  /* 0x20000087ff857230 */ /* 0x000fe40000004100 */
[C---:B------:R-:W-:Y:S01]  /*6be0*/  FMUL R55, R78.reuse, R55 ;  /* 0x000000374e377220 */ /* 0x040fe20000400000 */
[C---:B------:R-:W-:Y:S01]  /*6bf0*/  FFMA R48, R81.reuse, R129, R48 ;  /* 0x0000008151307223 */ /* 0x040fe20000000030 */
[C---:B------:R-:W-:Y:S01]  /*6c00*/  FFMA R49, R81.reuse, R132, R49 ;  /* 0x0000008451317223 */ /* 0x040fe20000000031 */
[--C-:B------:R-:W-:Y:S02]  /*6c10*/  HADD2.F32 R135, -RZ, R137.reuse.H0_H0 ;  /* 0x20000089ff877230 */ /* 0x100fe40000004100 */
[C---:B------:R-:W-:Y:S01]  /*6c20*/  FFMA R50, R81.reuse, R131, R50 ;  /* 0x0000008351327223 */ /* 0x040fe20000000032 */
[----:B------:R-:W-:Y:S02]  /*6c30*/  HADD2.F32 R138, -RZ, R137.H1_H1 ;  /* 0x30000089ff8a7230 */ /* 0x000fe40000004100 */
[C---:B------:R-:W-:Y:S01]  /*6c40*/  FMUL R54, R78.reuse, R58 ;  /* 0x0000003a4e367220 */ /* 0x040fe20000400000 */
[----:B------:R-:W-:Y:S02]  /*6c50*/  HADD2.F32 R137, -RZ, R139.H0_H0 ;  /* 0x2000008bff897230 */ /* 0x000fe40000004100 */
[C---:B------:R-:W-:Y:S01]  /*6c60*/  FFMA R55, R81.reuse, R134, R55 ;  /* 0x0000008651377223 */ /* 0x040fe20000000037 */
        /* <DEDUP_REMOVED lines=16> */
[----:B------:R-:W-:Y:S01]  /*6d70*/  FFMA R63, R81, R142, R63 ;  /* 0x0000008e513f7223 */ /* 0x000fe2000000003f */
[----:B------:R-:W-:Y:S01]  /*6d80*/  FMUL R67, R78, R67 ;  /* 0x000000434e437220 */ /* 0x000fe20000400000 */
[----:B------:R-:W-:Y:S01]  /*6d90*/  F2FP.SATFINITE.E5M2.F32.PACK_AB_MERGE_C R202, R47, R42, RZ ;  /* 0x0000002a2fca723e */ /* 0x000fe200048060ff */
[----:B------:R-:W-:Y:S01]  /*6da0*/  FFMA R60, R81, R141, R60 ;  /* 0x0000008d513c7223 */ /* 0x000fe2000000003c */
[----:B------:R-:W-:Y:S01]  /*6db0*/  F2FP.SATFINITE.E5M2.F32.PACK_AB_MERGE_C R203, R51, R46, RZ ;  /* 0x0000002e33cb723e */ /* 0x000fe200048060ff */
[C---:B------:R-:W-:Y:S01]  /*6dc0*/  FFMA R61, R81.reuse, R144, R61 ;  /* 0x00000090513d7223 */ /* 0x040fe2000000003d */
[C---:B------:R-:W-:Y:S01]  /*6dd0*/  FFMA R62, R81.reuse, R143, R62 ;  /* 0x0000008f513e7223 */ /* 0x040fe2000000003e */
[----:B------:R-:W-:Y:S01]  /*6de0*/  FFMA R67, R81, R146, R67 ;  /* 0x0000009251437223 */ /* 0x000fe20000000043 */
[----:B------:R-:W-:Y:S02]  /*6df0*/  F2FP.SATFINITE.E5M2.F32.PACK_AB_MERGE_C R202, R41, R40, R202 ;  /* 0x0000002829ca723e */ /* 0x000fe400048060ca */
[----:B------:R-:W-:Y:S02]  /*6e00*/  F2FP.SATFINITE.E5M2.F32.PACK_AB_MERGE_C R203, R45, R44, R203 ;  /* 0x0000002c2dcb723e */ /* 0x000fe400048060cb */
[----:B------:R-:W-:Y:S02]  /*6e10*/  F2FP.SATFINITE.E5M2.F32.PACK_AB_MERGE_C R212, R55, R50, RZ ;  /* 0x0000003237d4723e */ /* 0x000fe400048060ff */
[----:B------:R-:W-:Y:S01]  /*6e20*/  F2FP.SATFINITE.E5M2.F32.PACK_AB_MERGE_C R213, R59, R54, RZ ;  /* 0x000000363bd5723e */ /* 0x000fe200048060ff */
[----:B------:R1:W-:Y:S01]  /*6e30*/  STS.128 [R206+0x4020], R200 ;  /* 0x004020c8ce007388 */ /* 0x0003e20000000c00 */
[----:B------:R-:W-:Y:S02]  /*6e40*/  F2FP.SATFINITE.E5M2.F32.PACK_AB_MERGE_C R214, R63, R58, RZ ;  /* 0x0000003a3fd6723e */ /* 0x000fe400048060ff */
[----:B------:R-:W-:Y:S02]  /*6e50*/  F2FP.SATFINITE.E5M2.F32.PACK_AB_MERGE_C R215, R67, R62, RZ ;  /* 0x0000003e43d7723e */ /* 0x000fe400048060ff */
[----:B------:R-:W-:Y:S02]  /*6e60*/  F2FP.SATFINITE.E5M2.F32.PACK_AB_MERGE_C R212, R49, R48, R212 ;  /* 0x0000003031d4723e */ /* 0x000fe400048060d4 */
[----:B------:R-:W-:Y:S02]  /*6e70*/  F2FP.SATFINITE.E5M2.F32.PACK_AB_MERGE_C R213, R53, R52, R213 ;  /* 0x0000003435d5723e */ /* 0x000fe400048060d5 */
[----:B------:R-:W-:Y:S02]  /*6e80*/  F2FP.SATFINITE.E5M2.F32.PACK_AB_MERGE_C R214, R57, R56, R214 ;  /* 0x0000003839d6723e */ /* 0x000fe400048060d6 */
[----:B------:R-:W-:Y:S02]  /*6e90*/  F2FP.SATFINITE.E5M2.F32.PACK_AB_MERGE_C R215, R61, R60, R215 ;  /* 0x0000003c3dd7723e */ /* 0x000fe400048060d7 */
[----:B------:R-:W-:Y:S02]  /*6ea0*/  LEA R210, R181, UR49, 0x3 ;  /* 0x00000031b5d27c11 */ /* 0x000fe4000f8e18ff */
[----:B------:R-:W-:Y:S01]  /*6eb0*/  @P6 SHF.L.U32 R221, R180, 0x1f, RZ ;  /* 0x0000001fb4dd6819 */ /* 0x000fe200000006ff */
[----:B------:R1:W-:Y:S01]  /*6ec0*/  STS.128 [R205+0x4010], R212 ;  /* 0x004010d4cd007388 */ /* 0x0003e20000000c00 */
[----:B------:R-:W-:Y:S01]  /*6ed0*/  @!PT LDS RZ, [RZ] ;  /* 0x00000000fffff984 */ /* 0x000fe20000000800 */
[----:B------:R-:W-:Y:S01]  /*6ee0*/  @!PT LDS RZ, [RZ] ;  /* 0x00000000fffff984 */ /* 0x000fe20000000800 */
[----:B------:R-:W-:Y:S01]  /*6ef0*/  @!PT LDS RZ, [RZ] ;  /* 0x00000000fffff984 */ /* 0x000fe20000000800 */
[----:B------:R-:W-:Y:S01]  /*6f00*/  @!PT LDS RZ, [RZ] ;  /* 0x00000000fffff984 */ /* 0x000fe20000000800 */
[----:B------:R2:W-:Y:S07]  /*6f10*/  MEMBAR.ALL.CTA ;  /* 0x0000000000007992 */ /* 0x0005ee0000008000 */
[----:B--2---:R-:W2:Y:S02]  /*6f20*/  FENCE.VIEW.ASYNC.S ;  /* 0x00000000000073c6 */ /* 0x004ea40000000000 */
[----:B--2---:R-:W-:Y:S06]  /*6f30*/  BAR.SYNC.DEFER_BLOCKING 0x1, 0x80 ;  /* 0x0042000000007b1d */ /* 0x004fec0000010000 */
[----:B------:R-:W-:Y:S05]  /*6f40*/  @P0 BRA `(.L_x_105) ;  /* 0x0000000000280947 */ /* 0x000fea0003800000 */
[----:B------:R-:W-:Y:S02]  /*6f50*/  UIADD3 UR4, UPT, UPT, UR49, 0x4200, URZ ;  /* 0x0000420031047890 */ /* 0x000fe4000fffe0ff */
[----:B------:R-:W-:Y:S01]  /*6f60*/  UIADD3 UR6, UP0, UPT, UR52, 0x680, URZ ;  /* 0x0000068034067890 */ /* 0x000fe2000ff1e0ff */
[----:B------:R-:W-:Y:S03]  /*6f70*/  UMOV UR43, UR36 ;  /* 0x00000024002b7c82 */ /* 0x000fe60008000000 */
[----:B------:R-:W-:Y:S01]  /*6f80*/  MOV R192, UR4 ;  /* 0x0000000400c07c02 */ /* 0x000fe20008000f00 */
[----:B------:R-:W-:Y:S03]  /*6f90*/  UIADD3.X UR7, UPT, UPT, URZ, UR53, URZ, UP0, !UPT ;  /* 0x00000035ff077290 */ /* 0x000fe600087fe4ff */
[----:B------:R-:W-:Y:S11]  /*6fa0*/  R2UR UR40, R192 ;  /* 0x00000000c02872ca */ /* 0x000ff600000e0000 */
[----:B------:R-:W-:Y:S02]  /*6fb0*/  @!UPT UIADD3 URZ, UPT, UPT, URZ, URZ, URZ ;  /* 0x000000fffffff290 */ /* 0x000fe4000fffe0ff */
[----:B------:R2:W-:Y:S01]  /*6fc0*/  UTMASTG.3D [UR40], [UR6] ;  /* 0x00000028060073b5 */ /* 0x0005e20008010000 */
[----:B------:R0:W-:Y:S01]  /*6fd0*/  UTMACMDFLUSH ;  /* 0x00000000000079b7 */ /* 0x0001e20000000000 */
[----:B--2---:R-:W-:Y:S04]  /*6fe0*/  DEPBAR.LE SB0, 0x1 ;  /* 0x000080400000791a */ /* 0x004fe80000000000 */
.L_x_105:
[----:B------:R-:W-:Y:S05]  /*6ff0*/  BSYNC.RECONVERGENT B0 ;  /* 0x0000000000007941 */ /* 0x000fea0003800200 */
.L_x_104:
[----:B------:R-:W-:Y:S06]  /*7000*/  BAR.SYNC.DEFER_BLOCKING 0x1, 0x80 ;  /* 0x0042000000007b1d */ /* 0x000fec0000010000 */
[----:B------:R-:W2:Y:S01]  /*7010*/  @P6 SYNCS.PHASECHK.TRANS64.TRYWAIT P0, [R210+URZ+0xc0], R221 ;  /* 0x0000c0ddd20065a7 */ /* 0x000ea200080011ff */
[----:B------:R-:W-:Y:S01]  /*7020*/  BSSY B1, `(.L_x_106) ;  /* 0x0000023000017945 */ /* 0x000fe20003800000 */
[----:B--2---:R-:W-:Y:S03]  /*7030*/  @P6 SEL R208, RZ, 0x1, !P0 ;  /* 0x00000001ffd06807 */ /* 0x004fe60004000000 */
[----:B------:R-:W-:Y:S05]  /*7040*/  @!P6 BRA `(.L_x_107) ;  /* 0x000000000080e947 */ /* 0x000fea0003800000 */
[----:B------:R-:W-:Y:S01]  /*7050*/  ISETP.NE.AND P1, PT, R209, RZ, PT ;  /* 0x000000ffd100720c */ /* 0x000fe20003f25270 */
[----:B------:R-:W-:Y:S01]  /*7060*/  BSSY B0, `(.L_x_108) ;  /* 0x000000a000007945 */ /* 0x000fe20003800000 */
[----:B------:R-:W-:Y:S11]  /*7070*/  ISETP.NE.AND P0, PT, R208, RZ, PT ;  /* 0x000000ffd000720c */ /* 0x000ff60003f05270 */
[----:B------:R-:W-:Y:S04]  /*7080*/  @P1 IMAD R0, R181, 0x2000, R190 ;  /* 0x00002000b5001824 */ /* 0x000fe800078e02be */
[C---:B------:R-:W-:Y:S01]  /*7090*/  @P1 IMAD.IADD R2, R0.reuse, 0x1, R211 ;  /* 0x0000000100021824 */ /* 0x040fe200078e02d3 */
[----:B------:R-:W-:Y:S03]  /*70a0*/  @P1 IADD3 R219, PT, PT, R0, R219, RZ ;  /* 0x000000db00db1210 */ /* 0x000fe60007ffe0ff */
[----:B------:R-:W-:Y:S01]  /*70b0*/  @P1 IMAD.IADD R217, R217, 0x1, R2 ;  /* 0x00000001d9d91824 */ /* 0x000fe200078e0202 */
[----:B------:R-:W-:Y:S06]  /*70c0*/  @P0 BRA `(.L_x_109) ;  /* 0x00000000000c0947 */ /* 0x000fec0003800000 */
[----:B------:R-:W-:Y:S04]  /*70d0*/  SHF.L.U32 R3, R180, 0x1f, RZ ;  /* 0x0000001fb4037819 */ /* 0x000fe800000006ff */
[----:B------:R-:W2:Y:S02]  /*70e0*/  SYNCS.PHASECHK.TRANS64.TRYWAIT P0, [R210+URZ+0xc0], R3 ;  /* 0x0000c003d20075a7 */ /* 0x000ea400080011ff */
[----:B--2---:R-:W-:Y:S05]  /*70f0*/  @!P0 BRA `(.L_x_110) ;  /* 0x0000002000788947 */ /* 0x004fea0003800000 */
.L_x_109:
[----:B------:R-:W-:Y:S05]  /*7100*/  BSYNC B0 ;  /* 0x0000000000007941 */ /* 0x000fea0003800000 */
.L_x_108:
[----:B------:R-:W-:Y:S01]  /*7110*/  ISETP.NE.AND P0, PT, R209, RZ, PT ;  /* 0x000000ffd100720c */ /* 0x000fe20003f05270 */
[----:B--2---:R-:W-:Y:S02]  /*7120*/  VIADD R210, R210, 0xd0 ;  /* 0x000000d0d2d27836 */ /* 0x004fe40000000000 */
[----:B------:R-:W-:Y:S02]  /*7130*/  IMAD.U32 R3, RZ, RZ, UR37 ;  /* 0x00000025ff037e24 */ /* 0x000fe4000f8e00ff */
[----:B------:R-:W-:Y:S03]  /*7140*/  VIADD R181, R181, 0x1 ;  /* 0x00000001b5b57836 */ /* 0x000fe60000000000 */
[----:B------:R-:W-:Y:S05]  /*7150*/  PRMT R3, R3, 0x654, R210 ;  /* 0x0000065403037816 */ /* 0x000fea00000000d2 */
[----:B------:R2:W3:Y:S04]  /*7160*/  @P0 LDS.128 R148, [R0] ;  /* 0x0000000000940984 */ /* 0x0004e80000000c00 */
[----:B------:R2:W4:Y:S04]  /*7170*/  @P0 LDS.128 R152, [R2+0x10] ;  /* 0x0000100002980984 */ /* 0x0005280000000c00 */
        /* <DEDUP_REMOVED lines=9> */
[----:B------:R-:W-:Y:S01]  /*7210*/  SEL R181, R181, RZ, P0 ;  /* 0x000000ffb5b57207 */ /* 0x000fe20000000000 */
[----:B-----5:R5:W-:Y:S02]  /*7220*/  SYNCS.ARRIVE.TRANS64.RED.A1T0 RZ, [R3+URZ], RZ ;  /* 0x000000ff03ff79a7 */ /* 0x020be400081004ff */
[----:B-----5:R-:W-:Y:S04]  /*7230*/  SEL R3, RZ, 0x1, P0 ;  /* 0x00000001ff037807 */ /* 0x020fe80000000000 */
[----:B--234-:R-:W-:Y:S02]  /*7240*/  LOP3.LUT R180, R180, R3, RZ, 0x3c, !PT ;  /* 0x00000003b4b47212 */ /* 0x01cfe400078e3cff */
.L_x_107:
[----:B------:R-:W-:Y:S05]  /*7250*/  BSYNC B1 ;  /* 0x0000000000017941 */ /* 0x000fea0003800000 */
.L_x_106:
[----:B------:R-:W-:Y:S05]  /*7260*/  VIADD R0, R80, 0x40 ;  /* 0x0000004050007836 */ /* 0x000fea0000000000 */
[----:B------:R-:W-:Y:S04]  /*7270*/  SHF.R.U32.HI R0, RZ, 0x15, R0 ;  /* 0x00000015ff007819 */ /* 0x000fe80000011600 */
[----:B------:R-:W-:Y:S11]  /*7280*/  LOP3.LUT P0, RZ, R0, 0x3, R173, 0x48, !PT ;  /* 0x0000000300ff7812 */ /* 0x000ff600078048ad */
[----:B------:R-:W-:Y:S02]  /*7290*/  @!UPT UIADD3 URZ, UPT, UPT, URZ, URZ, URZ ;  /* 0x000000fffffff290 */ /* 0x000fe4000fffe0ff */
[----:B------:R-:W-:Y:S05]  /*72a0*/  @!P0 BRA `(.L_x_111) ;  /* 0x0000000000408947 */ /* 0x000fea0003800000 */
[----:B------:R-:W2:Y:S01]  /*72b0*/  LDCU.64 UR8, c[0x4][0x70] ;  /* 0x01000e00ff0877ac */ /* 0x000ea20008000a00 */
[----:B------:R-:W-:Y:S01]  /*72c0*/  MOV R3, 0x0 ;  /* 0x0000000000037802 */ /* 0x000fe20000000f00 */
[----:B------:R-:W-:Y:S02]  /*72d0*/  HFMA2 R12, -RZ, RZ, 0, 5.9604644775390625e-08 ;  /* 0x00000001ff0c7431 */ /* 0x000fe400000001ff */
[----:B------:R-:W-:Y:S02]  /*72e0*/  IMAD.MOV.U32 R8, RZ, RZ, 0x192 ;  /* 0x00000192ff087424 */ /* 0x000fe400078e00ff */
[----:B------:R-:W-:Y:S01]  /*72f0*/  IMAD.MOV.U32 R13, RZ, RZ, RZ ;  /* 0x000000ffff0d7224 */ /* 0x000fe200078e00ff */
[----:B------:R-:W3:Y:S01]  /*7300*/  LDCU.64 UR6, c[0x4][0x78] ;  /* 0x01000f00ff0677ac */ /* 0x000ee20008000a00 */
[----:B------:R-:W4:Y:S01]  /*7310*/  LDC.64 R2, c[0x4][R3] ;  /* 0x0100000003027b82 */ /* 0x000f220000000a00 */
[----:B------:R-:W5:Y:S01]  /*7320*/  LDCU.64 UR4, c[0x4][0x10] ;  /* 0x01000200ff0477ac */ /* 0x000f620008000a00 */
[----:B--2---:R-:W-:Y:S01]  /*7330*/  MOV R5, UR9 ;  /* 0x0000000900057c02 */ /* 0x004fe20008000f00 */
[----:B------:R-:W-:Y:S01]  /*7340*/  IMAD.U32 R4, RZ, RZ, UR8 ;  /* 0x00000008ff047e24 */ /* 0x000fe2000f8e00ff */
[----:B---3--:R-:W-:Y:S01]  /*7350*/  MOV R7, UR7 ;  /* 0x0000000700077c02 */ /* 0x008fe20008000f00 */
[----:B------:R-:W-:Y:S01]  /*7360*/  IMAD.U32 R6, RZ, RZ, UR6 ;  /* 0x00000006ff067e24 */ /* 0x000fe2000f8e00ff */
[----:B-----5:R-:W-:Y:S01]  /*7370*/  MOV R11, UR5 ;  /* 0x00000005000b7c02 */ /* 0x020fe20008000f00 */
[----:B------:R-:W-:Y:S02]  /*7380*/  IMAD.U32 R10, RZ, RZ, UR4 ;  /* 0x00000004ff0a7e24 */ /* 0x000fe4000f8e00ff */
[----:B------:R-:W-:Y:S07]  /*7390*/  LEPC R20, `(.L_x_111) ;  /* 0x000000001014794e */ /* 0x000fee0000000000 */
[----:B-1--4-:R-:W-:Y:S05]  /*73a0*/  CALL.ABS.NOINC R2 ;  /* 0x0000000002007343 */ /* 0x012fea0003c00000 */
.L_x_111:
[----:B------:R-:W-:Y:S01]  /*73b0*/  ISETP.NE.AND P0, PT, R193, RZ, PT ;  /* 0x000000ffc100720c */ /* 0x000fe20003f05270 */
[----:B------:R-:W-:Y:S05]  /*73c0*/  WARPSYNC.ALL ;  /* 0x0000000000007948 */ /* 0x000fea0003800000 */
[----:B------:R-:W-:Y:S01]  /*73d0*/  R2UR UR4, R80 ;  /* 0x00000000500472ca */ /* 0x000fe200000e0000 */
[----:B------:R-:W-:Y:S01]  /*73e0*/  BSSY.RECONVERGENT B0, `(.L_x_112) ;  /* 0x000011d000007945 */ /* 0x000fe20003800200 */
[----:B------:R-:W-:Y:S02]  /*73f0*/  F2FP.F16.E5M2.UNPACK_B R11, R149 ;  /* 0x00000095ff0b723e */ /* 0x000fe400020004ff */
[----:B------:R-:W-:Y:S02]  /*7400*/  F2FP.F16.E5M2.UNPACK_B R10, R150 ;  /* 0x00000096ff0a723e */ /* 0x000fe400020004ff */
[----:B------:R-:W-:Y:S01]  /*7410*/  F2FP.F16.E5M2.UNPACK_B R9, R151 ;  /* 0x00000097ff09723e */ /* 0x000fe200020004ff */
[--C-:B------:R-:W-:Y:S01]  /*7420*/  HADD2.F32 R83, -RZ, R11.reuse.H0_H0 ;  /* 0x2000000bff537230 */ /* 0x100fe20000004100 */
[----:B------:R-:W-:Y:S01]  /*7430*/  F2FP.F16.E5M2.UNPACK_B R8, R152 ;  /* 0x00000098ff08723e */ /* 0x000fe200020004ff */
[----:B------:R-:W-:Y:S01]  /*7440*/  HADD2.F32 R84, -RZ, R11.H1_H1 ;  /* 0x3000000bff547230 */ /* 0x000fe20000004100 */
[----:B------:R-:W-:Y:S01]  /*7450*/  F2FP.F16.E5M2.UNPACK_B R7, R153 ;  /* 0x00000099ff07723e */ /* 0x000fe200020004ff */
[--C-:B------:R-:W-:Y:S01]  /*7460*/  HADD2.F32 R87, -RZ, R10.reuse.H0_H0 ;  /* 0x2000000aff577230 */ /* 0x100fe20000004100 */
[----:B------:R-:W-:Y:S01]  /*7470*/  F2FP.F16.E5M2.UNPACK_B R6, R154 ;  /* 0x0000009aff06723e */ /* 0x000fe200020004ff */
[----:B------:R-:W-:Y:S01]  /*7480*/  HADD2.F32 R88, -RZ, R10.H1_H1 ;  /* 0x3000000aff587230 */ /* 0x000fe20000004100 */
[----:B------:R-:W-:Y:S01]  /*7490*/  F2FP.F16.E5M2.UNPACK_B R5, R155 ;  /* 0x0000009bff05723e */ /* 0x000fe200020004ff */
[--C-:B------:R-:W-:Y:S01]  /*74a0*/  HADD2.F32 R91, -RZ, R9.reuse.H0_H0 ;  /* 0x20000009ff5b7230 */ /* 0x100fe20000004100 */
[----:B-1----:R-:W-:Y:S01]  /*74b0*/  F2FP.F16.E5M2.UNPACK_B R4, R156 ;  /* 0x0000009cff04723e */ /* 0x002fe200020004ff */
[----:B------:R-:W-:Y:S01]  /*74c0*/  HADD2.F32 R92, -RZ, R9.H1_H1 ;  /* 0x30000009ff5c7230 */ /* 0x000fe20000004100 */
[-C--:B------:R-:W-:Y:S01]  /*74d0*/  F2FP.F16.E5M2.UNPACK_B R2, R148.reuse ;  /* 0x00000094ff02723e */ /* 0x080fe200020004ff */
[--C-:B------:R-:W-:Y:S01]  /*74e0*/  HADD2.F32 R95, -RZ, R8.reuse.H0_H0 ;  /* 0x20000008ff5f7230 */ /* 0x100fe20000004100 */
[----:B------:R-:W-:Y:S01]  /*74f0*/  F2FP.F16.E5M2.UNPACK_B R148, R148.H1 ;  /* 0x00000094ff94723e */ /* 0x000fe200030004ff */
[----:B------:R-:W-:Y:S01]  /*7500*/  HADD2.F32 R97, -RZ, R8.H1_H1 ;  /* 0x30000008ff617230 */ /* 0x000fe20000004100 */
[----:B------:R-:W-:Y:S01]  /*7510*/  F2FP.F16.E5M2.UNPACK_B R149, R149.H1 ;  /* 0x00000095ff95723e */ /* 0x000fe200030004ff */
[--C-:B------:R-:W-:Y:S01]  /*7520*/  HADD2.F32 R98, -RZ, R7.reuse.H0_H0 ;  /* 0x20000007ff627230 */ /* 0x100fe20000004100 */
[----:B------:R-:W-:Y:S01]  /*7530*/  F2FP.F16.E5M2.UNPACK_B R150, R150.H1 ;  /* 0x00000096ff96723e */ /* 0x000fe200030004ff */
[----:B------:R-:W-:Y:S01]  /*7540*/  HADD2.F32 R101, -RZ, R7.H1_H1 ;  /* 0x30000007ff657230 */ /* 0x000fe20000004100 */
[----:B------:R-:W-:Y:S01]  /*7550*/  F2FP.F16.E5M2.UNPACK_B R151, R151.H1 ;  /* 0x00000097ff97723e */ /* 0x000fe200030004ff */
[--C-:B------:R-:W-:Y:S01]  /*7560*/  HADD2.F32 R102, -RZ, R6.reuse.H0_H0 ;  /* 0x20000006ff667230 */ /* 0x100fe20000004100 */
[----:B------:R-:W-:Y:S01]  /*7570*/  F2FP.F16.E5M2.UNPACK_B R138, R163 ;  /* 0x000000a3ff8a723e */ /* 0x000fe200020004ff */
[----:B------:R-:W-:Y:S01]  /*7580*/  HADD2.F32 R105, -RZ, R6.H1_H1 ;  /* 0x30000006ff697230 */ /* 0x000fe20000004100 */
[----:B------:R-:W-:Y:S01]  /*7590*/  R2UR UR5, R207 ;  /* 0x00000000cf0572ca */ /* 0x000fe200000e0000 */
        /* <DEDUP_REMOVED lines=8> */
[----:B------:R-:W1:Y:S01]  /*7620*/  LDTM.x64 R4, tmem[UR4+0x40] ;  /* 0x00004004000479ee */ /* 0x000e620008340000 */
[--C-:B------:R-:W-:Y:S01]  /*7630*/  HADD2.F32 R0, -RZ, R2.reuse.H0_H0 ;  /* 0x20000002ff007230 */ /* 0x100fe20000004100 */
[----:B------:R-:W-:Y:S01]  /*7640*/  NOP ;  /* 0x0000000000007918 */ /* 0x000fe20000000000 */
[----:B------:R-:W-:Y:S01]  /*7650*/  HADD2.F32 R2, -RZ, R2.H1_H1 ;  /* 0x30000002ff027230 */ /* 0x000fe20000004100 */
[----:B------:R-:W-:Y:S01]  /*7660*/  UIADD3 UR5, UPT, UPT, UR5, 0x130, URZ ;  /* 0x0000013005057890 */ /* 0x000fe2000fffe0ff */
[--C-:B------:R-:W-:Y:S01]  /*7670*/  HADD2.F32 R86, -RZ, R149.reuse.H1_H1 ;  /* 0x30000095ff567230 */ /* 0x100fe20000004100 */
[----:B------:R-:W-:Y:S01]  /*7680*/  F2FP.F16.E5M2.UNPACK_B R132, R161 ;  /* 0x000000a1ff84723e */ /* 0x000fe200020004ff */
[--C-:B------:R-:W-:Y:S01]  /*7690*/  HADD2.F32 R114, -RZ, R116.reuse.H0_H0 ;  /* 0x20000074ff727230 */ /* 0x100fe20000004100 */
[----:B------:R-:W-:Y:S01]  /*76a0*/  UPRMT UR5, UR37, 0x654, UR5 ;  /* 0x0000065425057896 */ /* 0x000fe20008000005 */
[----:B------:R-:W-:Y:S01]  /*76b0*/  HADD2.F32 R117, -RZ, R116.H1_H1 ;  /* 0x30000074ff757230 */ /* 0x000fe20000004100 */
[----:B------:R-:W-:Y:S01]  /*76c0*/  F2FP.F16.E5M2.UNPACK_B R136, R162 ;  /* 0x000000a2ff88723e */ /* 0x000fe200020004ff */
[--C-:B------:R-:W-:Y:S01]  /*76d0*/  HADD2.F32 R118, -RZ, R120.reuse.H0_H0 ;  /* 0x20000078ff767230 */ /* 0x100fe20000004100 */
[----:B------:R-:W-:Y:S01]  /*76e0*/  F2FP.F16.E5M2.UNPACK_B R152, R152.H1 ;  /* 0x00000098ff98723e */ /* 0x000fe200030004ff */
[----:B------:R-:W-:Y:S01]  /*76f0*/  HADD2.F32 R121, -RZ, R120.H1_H1 ;  /* 0x30000078ff797230 */ /* 0x000fe20000004100 */
[----:B------:R-:W-:Y:S01]  /*7700*/  F2FP.F16.E5M2.UNPACK_B R153, R153.H1 ;  /* 0x00000099ff99723e */ /* 0x000fe200030004ff */
[--C-:B------:R-:W-:Y:S01]  /*7710*/  HADD2.F32 R122, -RZ, R124.reuse.H0_H0 ;  /* 0x2000007cff7a7230 */ /* 0x100fe20000004100 */
[----:B------:R-:W-:Y:S01]  /*7720*/  F2FP.F16.E5M2.UNPACK_B R154, R154.H1 ;  /* 0x0000009aff9a723e */ /* 0x000fe200030004ff */
[----:B-1----:R-:W-:Y:S01]  /*7730*/  SYNCS.ARRIVE.TRANS64.RED.A1T0 RZ, [UR5], RZ ;  /* 0x000000ffffff79a7 */ /* 0x002fe20008100405 */
[----:B------:R-:W-:Y:S01]  /*7740*/  HADD2.F32 R125, -RZ, R124.H1_H1 ;  /* 0x3000007cff7d7230 */ /* 0x000fe20000004100 */
[----:B------:R-:W-:Y:S01]  /*7750*/  F2FP.F16.E5M2.UNPACK_B R155, R155.H1 ;  /* 0x0000009bff9b723e */ /* 0x000fe200030004ff */
[--C-:B------:R-:W-:Y:S01]  /*7760*/  HADD2.F32 R126, -RZ, R128.reuse.H0_H0 ;  /* 0x20000080ff7e7230 */ /* 0x100fe20000004100 */
[----:B------:R-:W-:Y:S01]  /*7770*/  F2FP.F16.E5M2.UNPACK_B R156, R156.H1 ;  /* 0x0000009cff9c723e */ /* 0x000fe200030004ff */
[----:B------:R-:W-:Y:S01]  /*7780*/  HADD2.F32 R129, -RZ, R128.H1_H1 ;  /* 0x30000080ff817230 */ /* 0x000fe20000004100 */
[----:B------:R-:W-:Y:S01]  /*7790*/  F2FP.F16.E5M2.UNPACK_B R157, R157.H1 ;  /* 0x0000009dff9d723e */ /* 0x000fe200030004ff */
[C---:B------:R-:W-:Y:S01]  /*77a0*/  FMUL R4, R78.reuse, R4 ;  /* 0x000000044e047220 */ /* 0x040fe20000400000 */
[C---:B------:R-:W-:Y:S01]  /*77b0*/  FMUL R5, R78.reuse, R5 ;  /* 0x000000054e057220 */ /* 0x040fe20000400000 */
[----:B------:R-:W-:Y:S02]  /*77c0*/  HADD2.F32 R3, -RZ, R148.H0_H0 ;  /* 0x20000094ff037230 */ /* 0x000fe40000004100 */
        /* <DEDUP_REMOVED lines=9> */
[C---:B------:R-:W-:Y:S01]  /*7860*/  FMUL R2, R78.reuse, R21 ;  /* 0x000000154e027220 */ /* 0x040fe20000400000 */
[C---:B------:R-:W-:Y:S01]  /*7870*/  FMUL R21, R78.reuse, R28 ;  /* 0x0000001c4e157220 */ /* 0x040fe20000400000 */
[----:B------:R-:W-:Y:S02]  /*7880*/  HADD2.F32 R130, -RZ, R132.H0_H0 ;  /* 0x20000084ff827230 */ /* 0x000fe40000004100 */
[C---:B------:R-:W-:Y:S01]  /*7890*/  FMUL R6, R78.reuse, R6 ;  /* 0x000000064e067220 */ /* 0x040fe20000400000 */
[----:B------:R-:W-:Y:S02]  /*78a0*/  HADD2.F32 R82, -RZ, R148.H1_H1 ;  /* 0x30000094ff527230 */ /* 0x000fe40000004100 */
[C---:B------:R-:W-:Y:S01]  /*78b0*/  FMUL R7, R78.reuse, R7 ;  /* 0x000000074e077220 */ /* 0x040fe20000400000 */
[----:B------:R-:W-:Y:S02]  /*78c0*/  HADD2.F32 R85, -RZ, R149.H0_H0 ;  /* 0x20000095ff557230 */ /* 0x000fe40000004100 */
[C---:B------:R-:W-:Y:S01]  /*78d0*/  FFMA R6, R81.reuse, R3, R6 ;  /* 0x0000000351067223 */ /* 0x040fe20000000006 */
[----:B------:R-:W-:Y:S02]  /*78e0*/  HADD2.F32 R133, -RZ, R132.H1_H1 ;  /* 0x30000084ff857230 */ /* 0x000fe40000004100 */
[C---:B------:R-:W-:Y:S01]  /*78f0*/  FFMA R7, R81.reuse, R82, R7 ;  /* 0x0000005251077223 */ /* 0x040fe20000000007 */
[C---:B------:R-:W-:Y:S01]  /*7900*/  FFMA R8, R81.reuse, R83, R8 ;  /* 0x0000005351087223 */ /* 0x040fe20000000008 */
[C---:B------:R-:W-:Y:S01]  /*7910*/  FFMA R9, R81.reuse, R84, R9 ;  /* 0x0000005451097223 */ /* 0x040fe20000000009 */
[--C-:B------:R-:W-:Y:S02]  /*7920*/  HADD2.F32 R82, -RZ, R138.reuse.H0_H0 ;  /* 0x2000008aff527230 */ /* 0x100fe40000004100 */
[C---:B------:R-:W-:Y:S01]  /*7930*/  FMUL R10, R78.reuse, R10 ;  /* 0x0000000a4e0a7220 */ /* 0x040fe20000400000 */
[----:B------:R-:W-:Y:S02]  /*7940*/  HADD2.F32 R83, -RZ, R138.H1_H1 ;  /* 0x3000008aff537230 */ /* 0x000fe40000004100 */
[C---:B------:R-:W-:Y:S01]  /*7950*/  FMUL R11, R78.reuse, R11 ;  /* 0x0000000b4e0b7220 */ /* 0x040fe20000400000 */
[----:B------:R-:W-:Y:S02]  /*7960*/  HADD2.F32 R89, -RZ, R150.H0_H0 ;  /* 0x20000096ff597230 */ /* 0x000fe40000004100 */
[C---:B------:R-:W-:Y:S01]  /*7970*/  FFMA R10, R81.reuse, R85, R10 ;  /* 0x00000055510a7223 */ /* 0x040fe2000000000a */
[--C-:B------:R-:W-:Y:S02]  /*7980*/  HADD2.F32 R134, -RZ, R136.reuse.H0_H0 ;  /* 0x20000088ff867230 */ /* 0x100fe40000004100 */
[C---:B------:R-:W-:Y:S01]  /*7990*/  FFMA R11, R81.reuse, R86, R11 ;  /* 0x00000056510b7223 */ /* 0x040fe2000000000b */
[C---:B------:R-:W-:Y:S01]  /*79a0*/  FFMA R12, R81.reuse, R87, R12 ;  /* 0x00000057510c7223 */ /* 0x040fe2000000000c */
[----:B------:R-:W-:Y:S01]  /*79b0*/  FFMA R13, R81, R88, R13 ;  /* 0x00000058510d7223 */ /* 0x000fe2000000000d */
[----:B------:R-:W-:Y:S01]  /*79c0*/  F2FP.SATFINITE.E5M2.F32.PACK_AB_MERGE_C R86, R7, R6, RZ ;  /* 0x000000060756723e */ /* 0x000fe200048060ff */
[C---:B------:R-:W-:Y:S01]  /*79d0*/  FMUL R7, R78.reuse, R24 ;  /* 0x000000184e077220 */ /* 0x040fe20000400000 */
[----:B------:R-:W-:Y:S01]  /*79e0*/  F2FP.SATFINITE.E5M2.F32.PACK_AB_MERGE_C R138, R11, R10, RZ ;  /* 0x0000000a0b8a723e */ /* 0x000fe200048060ff */
[C---:B------:R-:W-:Y:S01]  /*79f0*/  FMUL R10, R78.reuse, R25 ;  /* 0x000000194e0a7220 */ /* 0x040fe20000400000 */
[C---:B------:R-:W-:Y:S01]  /*7a00*/  FMUL R25, R78.reuse, R32 ;  /* 0x000000204e197220 */ /* 0x040fe20000400000 */
[----:B------:R-:W-:Y:S02]  /*7a10*/  HADD2.F32 R137, -RZ, R136.H1_H1 ;  /* 0x30000088ff897230 */ /* 0x000fe40000004100 */
[C---:B------:R-:W-:Y:S01]  /*7a20*/  FMUL R14, R78.reuse, R14 ;  /* 0x0000000e4e0e7220 */ /* 0x040fe20000400000 */
[----:B------:R-:W-:Y:S02]  /*7a30*/  HADD2.F32 R90, -RZ, R150.H1_H1 ;  /* 0x30000096ff5a7230 */ /* 0x000fe40000004100 */
[C---:B------:R-:W-:Y:S01]  /*7a40*/  FMUL R15, R78.reuse, R15 ;  /* 0x0000000f4e0f7220 */ /* 0x040fe20000400000 */
[--C-:B------:R-:W-:Y:S02]  /*7a50*/  HADD2.F32 R93, -RZ, R151.reuse.H0_H0 ;  /* 0x20000097ff5d7230 */ /* 0x100fe40000004100 */
[C---:B------:R-:W-:Y:S01]  /*7a60*/  FFMA R14, R81.reuse, R89, R14 ;  /* 0x00000059510e7223 */ /* 0x040fe2000000000e */
[----:B------:R-:W-:Y:S02]  /*7a70*/  HADD2.F32 R94, -RZ, R151.H1_H1 ;  /* 0x30000097ff5e7230 */ /* 0x000fe40000004100 */
[C---:B------:R-:W-:Y:S01]  /*7a80*/  FFMA R15, R81.reuse, R90, R15 ;  /* 0x0000005a510f7223 */ /* 0x040fe2000000000f */
[C---:B------:R-:W-:Y:S01]  /*7a90*/  FFMA R16, R81.reuse, R91, R16 ;  /* 0x0000005b51107223 */ /* 0x040fe20000000010 */
[----:B------:R-:W-:Y:S01]  /*7aa0*/  FFMA R17, R81, R92, R17 ;  /* 0x0000005c51117223 */ /* 0x000fe20000000011 */
[C---:B------:R-:W-:Y:S01]  /*7ab0*/  FMUL R18, R78.reuse, R18 ;  /* 0x000000124e127220 */ /* 0x040fe20000400000 */
[C---:B------:R-:W-:Y:S01]  /*7ac0*/  FMUL R19, R78.reuse, R19 ;  /* 0x000000134e137220 */ /* 0x040fe20000400000 */
[--C-:B------:R-:W-:Y:S01]  /*7ad0*/  HADD2.F32 R96, -RZ, R152.reuse.H0_H0 ;  /* 0x20000098ff607230 */ /* 0x100fe20000004100 */
[----:B------:R-:W-:Y:S01]  /*7ae0*/  F2FP.SATFINITE.E5M2.F32.PACK_AB_MERGE_C R14, R15, R14, RZ ;  /* 0x0000000e0f0e723e */ /* 0x000fe200048060ff */
[C---:B------:R-:W-:Y:S01]  /*7af0*/  FFMA R18, R81.reuse, R93, R18 ;  /* 0x0000005d51127223 */ /* 0x040fe20000000012 */
[C---:B------:R-:W-:Y:S01]  /*7b00*/  FFMA R19, R81.reuse, R94, R19 ;  /* 0x0000005e51137223 */ /* 0x040fe20000000013 */
[C---:B------:R-:W-:Y:S01]  /*7b10*/  FFMA R0, R81.reuse, R95, R0 ;  /* 0x0000005f51007223 */ /* 0x040fe20000000000 */
[----:B------:R-:W-:Y:S01]  /*7b20*/  FFMA R2, R81, R97, R2 ;  /* 0x0000006151027223 */ /* 0x000fe20000000002 */
[----:B------:R-:W-:Y:S02]  /*7b30*/  HADD2.F32 R99, -RZ, R152.H1_H1 ;  /* 0x30000098ff637230 */ /* 0x000fe40000004100 */
[C---:B------:R-:W-:Y:S01]  /*7b40*/  FMUL R3, R78.reuse, R22 ;  /* 0x000000164e037220 */ /* 0x040fe20000400000 */
[----:B------:R-:W-:Y:S01]  /*7b50*/  F2FP.SATFINITE.E5M2.F32.PACK_AB_MERGE_C R18, R19, R18, RZ ;  /* 0x000000121312723e */ /* 0x000fe200048060ff */
[C---:B------:R-:W-:Y:S01]  /*7b60*/  FMUL R22, R78.reuse, R29 ;  /* 0x0000001d4e167220 */ /* 0x040fe20000400000 */
[C---:B------:R-:W-:Y:S01]  /*7b70*/  FMUL R29, R78.reuse, R36 ;  /* 0x000000244e1d7220 */ /* 0x040fe20000400000 */
[C---:B------:R-:W-:Y:S01]  /*7b80*/  FFMA R3, R81.reuse, R96, R3 ;  /* 0x0000006051037223 */ /* 0x040fe20000000003 */
[C---:B------:R-:W-:Y:S01]  /*7b90*/  FMUL R6, R78.reuse, R23 ;  /* 0x000000174e067220 */ /* 0x040fe20000400000 */
[--C-:B------:R-:W-:Y:S02]  /*7ba0*/  HADD2.F32 R100, -RZ, R153.reuse.H0_H0 ;  /* 0x20000099ff647230 */ /* 0x100fe40000004100 */
[C---:B------:R-:W-:Y:S01]  /*7bb0*/  FMUL R11, R78.reuse, R26 ;  /* 0x0000001a4e0b7220 */ /* 0x040fe20000400000 */
[----:B------:R-:W-:Y:S02]  /*7bc0*/  HADD2.F32 R103, -RZ, R153.H1_H1 ;  /* 0x30000099ff677230 */ /* 0x000fe40000004100 */
[C---:B------:R-:W-:Y:S01]  /*7bd0*/  FFMA R6, R81.reuse, R99, R6 ;  /* 0x0000006351067223 */ /* 0x040fe20000000006 */
[C---:B------:R-:W-:Y:S01]  /*7be0*/  FFMA R7, R81.reuse, R98, R7 ;  /* 0x0000006251077223 */ /* 0x040fe20000000007 */
[C---:B------:R-:W-:Y:S01]  /*7bf0*/  FFMA R10, R81.reuse, R101, R10 ;  /* 0x00000065510a7223 */ /* 0x040fe2000000000a */
[C---:B------:R-:W-:Y:S01]  /*7c00*/  FFMA R11, R81.reuse, R100, R11 ;  /* 0x00000064510b7223 */ /* 0x040fe2000000000b */
[----:B------:R-:W-:Y:S01]  /*7c10*/  FMUL R26, R78, R33 ;  /* 0x000000214e1a7220 */ /* 0x000fe20000400000 */
[----:B------:R-:W-:Y:S01]  /*7c20*/  F2FP.SATFINITE.E5M2.F32.PACK_AB_MERGE_C R3, R6, R3, RZ ;  /* 0x000000030603723e */ /* 0x000fe200048060ff */
[C---:B------:R-:W-:Y:S01]  /*7c30*/  FMUL R33, R78.reuse, R40 ;  /* 0x000000284e217220 */ /* 0x040fe20000400000 */
        /* <DEDUP_REMOVED lines=8> */
[C---:B------:R-:W-:Y:S01]  /*7cc0*/  FMUL R30, R78.reuse, R37 ;  /* 0x000000254e1e7220 */ /* 0x040fe20000400000 */
[C---:B------:R-:W-:Y:S01]  /*7cd0*/  FMUL R37, R78.reuse, R44 ;  /* 0x0000002c4e257220 */ /* 0x040fe20000400000 */
[C---:B------:R-:W-:Y:S01]  /*7ce0*/  FMUL R24, R78.reuse, R31 ;  /* 0x0000001f4e187220 */ /* 0x040fe20000400000 */
[----:B------:R-:W-:Y:S01]  /*7cf0*/  F2FP.F16.E5M2.UNPACK_B R158, R158.H1 ;  /* 0x0000009eff9e723e */ /* 0x000fe200030004ff */
[--C-:B------:R-:W-:Y:S02]  /*7d00*/  HADD2.F32 R108, -RZ, R155.reuse.H0_H0 ;  /* 0x2000009bff6c7230 */ /* 0x100fe40000004100 */
[----:B------:R-:W-:Y:S01]  /*7d10*/  FMUL R27, R78, R34 ;  /* 0x000000224e1b7220 */ /* 0x000fe20000400000 */
[----:B------:R-:W-:Y:S02]  /*7d20*/  HADD2.F32 R111, -RZ, R155.H1_H1 ;  /* 0x3000009bff6f7230 */ /* 0x000fe40000004100 */
[C---:B------:R-:W-:Y:S01]  /*7d30*/  FFMA R24, R81.reuse, R107, R24 ;  /* 0x0000006b51187223 */ /* 0x040fe20000000018 */
[----:B------:R-:W-:Y:S01]  /*7d40*/  F2FP.F16.E5M2.UNPACK_B R159, R159.H1 ;  /* 0x0000009fff9f723e */ /* 0x000fe200030004ff */
[C---:B------:R-:W-:Y:S01]  /*7d50*/  FFMA R25, R81.reuse, R106, R25 ;  /* 0x0000006a51197223 */ /* 0x040fe20000000019 */
[C---:B------:R-:W-:Y:S01]  /*7d60*/  FFMA R26, R81.reuse, R109, R26 ;  /* 0x0000006d511a7223 */ /* 0x040fe2000000001a */
[----:B------:R-:W-:Y:S01]  /*7d70*/  F2FP.F16.E5M2.UNPACK_B R160, R160.H1 ;  /* 0x000000a0ffa0723e */ /* 0x000fe200030004ff */
[C---:B------:R-:W-:Y:S01]  /*7d80*/  FFMA R27, R81.reuse, R108, R27 ;  /* 0x0000006c511b7223 */ /* 0x040fe2000000001b */
[----:B------:R-:W-:Y:S01]  /*7d90*/  F2FP.SATFINITE.E5M2.F32.PACK_AB_MERGE_C R6, R24, R23, RZ ;  /* 0x000000171806723e */ /* 0x000fe200048060ff */
[C---:B------:R-:W-:Y:S01]  /*7da0*/  FMUL R34, R78.reuse, R41 ;  /* 0x000000294e227220 */ /* 0x040fe20000400000 */
[C---:B------:R-:W-:Y:S01]  /*7db0*/  FMUL R41, R78.reuse, R48 ;  /* 0x000000304e297220 */ /* 0x040fe20000400000 */
[----:B------:R-:W-:Y:S01]  /*7dc0*/  FMUL R28, R78, R35 ;  /* 0x000000234e1c7220 */ /* 0x000fe20000400000 */
[----:B------:R-:W-:Y:S01]  /*7dd0*/  F2FP.F16.E5M2.UNPACK_B R161, R161.H1 ;  /* 0x000000a1ffa1723e */ /* 0x000fe200030004ff */
[--C-:B------:R-:W-:Y:S01]  /*7de0*/  HADD2.F32 R112, -RZ, R156.reuse.H0_H0 ;  /* 0x2000009cff707230 */ /* 0x100fe20000004100 */
[----:B------:R-:W-:Y:S01]  /*7df0*/  F2FP.SATFINITE.E5M2.F32.PACK_AB_MERGE_C R6, R22, R21, R6 ;  /* 0x000000151606723e */ /* 0x000fe20004806006 */
[C---:B------:R-:W-:Y:S01]  /*7e00*/  FFMA R28, R81.reuse, R111, R28 ;  /* 0x0000006f511c7223 */ /* 0x040fe2000000001c */
[C---:B------:R-:W-:Y:S01]  /*7e10*/  FFMA R29, R81.reuse, R110, R29 ;  /* 0x0000006e511d7223 */ /* 0x040fe2000000001d */
[C---:B------:R-:W-:Y:S01]  /*7e20*/  FFMA R30, R81.reuse, R113, R30 ;  /* 0x00000071511e7223 */ /* 0x040fe2000000001e */
[----:B------:R-:W-:Y:S02]  /*7e30*/  HADD2.F32 R115, -RZ, R156.H1_H1 ;  /* 0x3000009cff737230 */ /* 0x000fe40000004100 */
[C---:B------:R-:W-:Y:S01]  /*7e40*/  FMUL R31, R78.reuse, R38 ;  /* 0x000000264e1f7220 */ /* 0x040fe20000400000 */
[----:B------:R-:W-:Y:S01]  /*7e50*/  F2FP.F16.E5M2.UNPACK_B R162, R162.H1 ;  /* 0x000000a2ffa2723e */ /* 0x000fe200030004ff */
[C---:B------:R-:W-:Y:S01]  /*7e60*/  FMUL R38, R78.reuse, R45 ;  /* 0x0000002d4e267220 */ /* 0x040fe20000400000 */
[C---:B------:R-:W-:Y:S01]  /*7e70*/  FMUL R45, R78.reuse, R52 ;  /* 0x000000344e2d7220 */ /* 0x040fe20000400000 */
[----:B------:R-:W-:Y:S01]  /*7e80*/  F2FP.F16.E5M2.UNPACK_B R163, R163.H1 ;  /* 0x000000a3ffa3723e */ /* 0x000fe200030004ff */
[----:B------:R-:W-:Y:S01]  /*7e90*/  FFMA R31, R81, R112, R31 ;  /* 0x00000070511f7223 */ /* 0x000fe2000000001f */
[----:B------:R-:W-:Y:S01]  /*7ea0*/  FMUL R52, R78, R59 ;  /* 0x0000003b4e347220 */ /* 0x000fe20000400000 */
[----:B------:R-:W-:Y:S01]  /*7eb0*/  IADD3 R76, PT, PT, R76, 0x1, RZ ;  /* 0x000000014c4c7810 */ /* 0x000fe20007ffe0ff */
[C---:B------:R-:W-:Y:S01]  /*7ec0*/  FMUL R59, R78.reuse, R66 ;  /* 0x000000424e3b7220 */ /* 0x040fe20000400000 */
[----:B------:R-:W-:Y:S01]  /*7ed0*/  F2FP.SATFINITE.E5M2.F32.PACK_AB_MERGE_C R66, R13, R12, R14 ;  /* 0x0000000c0d42723e */ /* 0x000fe2000480600e */
[C---:B------:R-:W-:Y:S01]  /*7ee0*/  FMUL R32, R78.reuse, R39 ;  /* 0x000000274e207220 */ /* 0x040fe20000400000 */
[--C-:B------:R-:W-:Y:S02]  /*7ef0*/  HADD2.F32 R116, -RZ, R157.reuse.H0_H0 ;  /* 0x2000009dff747230 */ /* 0x100fe40000004100 */
[C---:B------:R-:W-:Y:S01]  /*7f00*/  FMUL R35, R78.reuse, R42 ;  /* 0x0000002a4e237220 */ /* 0x040fe20000400000 */
[----:B------:R-:W-:Y:S02]  /*7f10*/  HADD2.F32 R119, -RZ, R157.H1_H1 ;  /* 0x3000009dff777230 */ /* 0x000fe40000004100 */
[C---:B------:R-:W-:Y:S01]  /*7f20*/  FFMA R32, R81.reuse, R115, R32 ;  /* 0x0000007351207223 */ /* 0x040fe20000000020 */
[----:B------:R-:W-:Y:S01]  /*7f30*/  FMUL R36, R78, R43 ;  /* 0x0000002b4e247220 */ /* 0x000fe20000400000 */
[C---:B------:R-:W-:Y:S01]  /*7f40*/  FFMA R33, R81.reuse, R114, R33 ;  /* 0x0000007251217223 */ /* 0x040fe20000000021 */
[C---:B------:R-:W-:Y:S01]  /*7f50*/  FFMA R34, R81.reuse, R117, R34 ;  /* 0x0000007551227223 */ /* 0x040fe20000000022 */
[--C-:B------:R-:W-:Y:S01]  /*7f60*/  HADD2.F32 R120, -RZ, R158.reuse.H0_H0 ;  /* 0x2000009eff787230 */ /* 0x100fe20000004100 */
[----:B------:R-:W-:Y:S01]  /*7f70*/  F2FP.SATFINITE.E5M2.F32.PACK_AB_MERGE_C R32, R32, R31, RZ ;  /* 0x0000001f2020723e */ /* 0x000fe200048060ff */
[C---:B------:R-:W-:Y:S01]  /*7f80*/  FFMA R35, R81.reuse, R116, R35 ;  /* 0x0000007451237223 */ /* 0x040fe20000000023 */
[----:B------:R-:W-:Y:S02]  /*7f90*/  HADD2.F32 R123, -RZ, R158.H1_H1 ;  /* 0x3000009eff7b7230 */ /* 0x000fe40000004100 */
[----:B------:R-:W-:Y:S01]  /*7fa0*/  FMUL R39, R78, R46 ;  /* 0x0000002e4e277220 */ /* 0x000fe20000400000 */
[----:B------:R-:W-:Y:S01]  /*7fb0*/  F2FP.SATFINITE.E5M2.F32.PACK_AB_MERGE_C R32, R30, R29, R32 ;  /* 0x0000001d1e20723e */ /* 0x000fe20004806020 */
[C---:B------:R-:W-:Y:S01]  /*7fc0*/  FFMA R36, R81.reuse, R119, R36 ;  /* 0x0000007751247223 */ /* 0x040fe20000000024 */
[C---:B------:R-:W-:Y:S01]  /*7fd0*/  FMUL R40, R78.reuse, R47 ;  /* 0x0000002f4e287220 */ /* 0x040fe20000400000 */
[C---:B------:R-:W-:Y:S01]  /*7fe0*/  FFMA R37, R81.reuse, R118, R37 ;  /* 0x0000007651257223 */ /* 0x040fe20000000025 */
[C---:B------:R-:W-:Y:S01]  /*7ff0*/  FFMA R38, R81.reuse, R121, R38 ;  /* 0x0000007951267223 */ /* 0x040fe20000000026 */
[C---:B------:R-:W-:Y:S01]  /*8000*/  FMUL R42, R78.reuse, R49 ;  /* 0x000000314e2a7220 */ /* 0x040fe20000400000 */
[--C-:B------:R-:W-:Y:S02]  /*8010*/  HADD2.F32 R124, -RZ, R159.reuse.H0_H0 ;  /* 0x2000009fff7c7230 */ /* 0x100fe40000004100 */
[C---:B------:R-:W-:Y:S01]  /*8020*/  FFMA R39, R81.reuse, R120, R39 ;  /* 0x0000007851277223 */ /* 0x040fe20000000027 */
[----:B------:R-:W-:Y:S02]  /*8030*/  HADD2.F32 R127, -RZ, R159.H1_H1 ;  /* 0x3000009fff7f7230 */ /* 0x000fe40000004100 */
[C---:B------:R-:W-:Y:S01]  /*8040*/  FMUL R43, R78.reuse, R50 ;  /* 0x000000324e2b7220 */ /* 0x040fe20000400000 */
[C---:B------:R-:W-:Y:S01]  /*8050*/  FFMA R40, R81.reuse, R123, R40 ;  /* 0x0000007b51287223 */ /* 0x040fe20000000028 */
[C---:B------:R-:W-:Y:S01]  /*8060*/  FMUL R44, R78.reuse, R51 ;  /* 0x000000334e2c7220 */ /* 0x040fe20000400000 */
[C---:B------:R-:W-:Y:S01]  /*8070*/  FFMA R41, R81.reuse, R122, R41 ;  /* 0x0000007a51297223 */ /* 0x040fe20000000029 */
[C---:B------:R-:W-:Y:S01]  /*8080*/  FMUL R50, R78.reuse, R57 ;  /* 0x000000394e327220 */ /* 0x040fe20000400000 */
[C---:B------:R-:W-:Y:S01]  /*8090*/  FMUL R57, R78.reuse, R64 ;  /* 0x000000404e397220 */ /* 0x040fe20000400000 */
[----:B------:R-:W-:Y:S01]  /*80a0*/  FFMA R42, R81, R125, R42 ;  /* 0x0000007d512a7223 */ /* 0x000fe2000000002a */
[C---:B------:R-:W-:Y:S01]  /*80b0*/  FMUL R46, R78.reuse, R53 ;  /* 0x000000354e2e7220 */ /* 0x040fe20000400000 */
[--C-:B------:R-:W-:Y:S01]  /*80c0*/  HADD2.F32 R128, -RZ, R160.reuse.H0_H0 ;  /* 0x200000a0ff807230 */ /* 0x100fe20000004100 */
[----:B------:R-:W-:Y:S01]  /*80d0*/  F2FP.SATFINITE.E5M2.F32.PACK_AB_MERGE_C R64, R5, R4, R86 ;  /* 0x000000040540723e */ /* 0x000fe20004806056 */
[C---:B------:R-:W-:Y:S01]  /*80e0*/  FMUL R51, R78.reuse, R58 ;  /* 0x0000003a4e337220 */ /* 0x040fe20000400000 */
[C---:B------:R-:W-:Y:S01]  /*80f0*/  FMUL R53, R78.reuse, R60 ;  /* 0x0000003c4e357220 */ /* 0x040fe20000400000 */
[C---:B------:R-:W-:Y:S01]  /*8100*/  FFMA R43, R81.reuse, R124, R43 ;  /* 0x0000007c512b7223 */ /* 0x040fe2000000002b */
[----:B------:R-:W-:Y:S02]  /*8110*/  HADD2.F32 R131, -RZ, R160.H1_H1 ;  /* 0x300000a0ff837230 */ /* 0x000fe40000004100 */
[C---:B------:R-:W-:Y:S01]  /*8120*/  FMUL R47, R78.reuse, R54 ;  /* 0x000000364e2f7220 */ /* 0x040fe20000400000 */
[C---:B------:R-:W-:Y:S01]  /*8130*/  FMUL R58, R78.reuse, R65 ;  /* 0x000000414e3a7220 */ /* 0x040fe20000400000 */
[----:B------:R-:W-:Y:S01]  /*8140*/  FMUL R60, R78, R67 ;  /* 0x000000434e3c7220 */ /* 0x000fe20000400000 */
[----:B------:R-:W-:Y:S01]  /*8150*/  F2FP.SATFINITE.E5M2.F32.PACK_AB_MERGE_C R5, R20, R11, RZ ;  /* 0x0000000b1405723e */ /* 0x000fe200048060ff */
[----:B------:R-:W-:Y:S01]  /*8160*/  FFMA R44, R81, R127, R44 ;  /* 0x0000007f512c7223 */ /* 0x000fe2000000002c */
[C---:B------:R-:W-:Y:S01]  /*8170*/  FMUL R48, R78.reuse, R55 ;  /* 0x000000374e307220 */ /* 0x040fe20000400000 */
[----:B------:R-:W-:Y:S01]  /*8180*/  F2FP.SATFINITE.E5M2.F32.PACK_AB_MERGE_C R65, R9, R8, R138 ;  /* 0x000000080941723e */ /* 0x000fe2000480608a */
[----:B------:R-:W-:Y:S01]  /*8190*/  FFMA R45, R81, R126, R45 ;  /* 0x0000007e512d7223 */ /* 0x000fe2000000002d */
[----:B------:R-:W-:Y:S01]  /*81a0*/  F2FP.SATFINITE.E5M2.F32.PACK_AB_MERGE_C R67, R17, R16, R18 ;  /* 0x000000101143723e */ /* 0x000fe20004806012 */
[----:B------:R-:W-:Y:S01]  /*81b0*/  FMUL R49, R78, R56 ;  /* 0x000000384e317220 */ /* 0x000fe20000400000 */
[C---:B------:R-:W-:Y:S01]  /*81c0*/  FFMA R46, R81.reuse, R129, R46 ;  /* 0x00000081512e7223 */ /* 0x040fe2000000002e */
[--C-:B------:R-:W-:Y:S02]  /*81d0*/  HADD2.F32 R132, -RZ, R161.reuse.H0_H0 ;  /* 0x200000a1ff847230 */ /* 0x100fe40000004100 */
[C---:B------:R-:W-:Y:S01]  /*81e0*/  FFMA R47, R81.reuse, R128, R47 ;  /* 0x00000080512f7223 */ /* 0x040fe2000000002f */
[----:B------:R1:W-:Y:S01]  /*81f0*/  STS.128 [R172+UR49+0x6200], R64 ;  /* 0x00620040ac007988 */ /* 0x0003e20008000c31 */
[----:B------:R-:W-:Y:S01]  /*8200*/  HADD2.F32 R135, -RZ, R161.H1_H1 ;  /* 0x300000a1ff877230 */ /* 0x000fe20000004100 */
[----:B------:R-:W-:Y:S01]  /*8210*/  F2FP.SATFINITE.E5M2.F32.PACK_AB_MERGE_C R5, R10, R7, R5 ;  /* 0x000000070a05723e */ /* 0x000fe20004806005 */
[C---:B------:R-:W-:Y:S01]  /*8220*/  FFMA R48, R81.reuse, R131, R48 ;  /* 0x0000008351307223 */ /* 0x040fe20000000030 */
[----:B------:R-:W-:Y:S01]  /*8230*/  F2FP.SATFINITE.E5M2.F32.PACK_AB_MERGE_C R7, R28, R27, RZ ;  /* 0x0000001b1c07723e */ /* 0x000fe200048060ff */
        /* <DEDUP_REMOVED lines=8> */
[----:B------:R-:W-:Y:S01]  /*82c0*/  FMUL R56, R78, R63 ;  /* 0x0000003f4e387220 */ /* 0x000fe20000400000 */
[----:B------:R-:W-:Y:S01]  /*82d0*/  F2FP.SATFINITE.E5M2.F32.PACK_AB_MERGE_C R4, R2, R0, R3 ;  /* 0x000000000204723e */ /* 0x000fe20004806003 */
[C---:B------:R-:W-:Y:S01]  /*82e0*/  FFMA R53, R81.reuse, R134, R53 ;  /* 0x0000008651357223 */ /* 0x040fe20000000035 */
[----:B------:R-:W-:Y:S01]  /*82f0*/  F2FP.SATFINITE.E5M2.F32.PACK_AB_MERGE_C R7, R26, R25, R7 ;  /* 0x000000191a07723e */ /* 0x000fe20004806007 */
[C---:B------:R-:W-:Y:S01]  /*8300*/  FFMA R54, R81.reuse, R137, R54 ;  /* 0x0000008951367223 */ /* 0x040fe20000000036 */
[--C-:B------:R-:W-:Y:S02]  /*8310*/  HADD2.F32 R84, -RZ, R163.reuse.H0_H0 ;  /* 0x200000a3ff547230 */ /* 0x100fe40000004100 */
[C---:B------:R-:W-:Y:S01]  /*8320*/  FFMA R55, R81.reuse, R136, R55 ;  /* 0x0000008851377223 */ /* 0x040fe20000000037 */
[----:B------:R-:W-:Y:S01]  /*8330*/  HADD2.F32 R85, -RZ, R163.H1_H1 ;  /* 0x300000a3ff557230 */ /* 0x000fe20000004100 */
[----:B------:R1:W-:Y:S01]  /*8340*/  STS.128 [R204+0x6010], R4 ;  /* 0x00601004cc007388 */ /* 0x0003e20000000c00 */
[----:B------:R-:W-:Y:S01]  /*8350*/  F2FP.SATFINITE.E5M2.F32.PACK_AB_MERGE_C R35, R36, R35, RZ ;  /* 0x000000232423723e */ /* 0x000fe200048060ff */
[C---:B------:R-:W-:Y:S01]  /*8360*/  FFMA R56, R81.reuse, R139, R56 ;  /* 0x0000008b51387223 */ /* 0x040fe20000000038 */
[----:B------:R-:W-:Y:S01]  /*8370*/  F2FP.SATFINITE.E5M2.F32.PACK_AB_MERGE_C R39, R40, R39, RZ ;  /* 0x000000272827723e */ /* 0x000fe200048060ff */
[C---:B------:R-:W-:Y:S01]  /*8380*/  FFMA R57, R81.reuse, R82, R57 ;  /* 0x0000005251397223 */ /* 0x040fe20000000039 */
[----:B------:R-:W-:Y:S01]  /*8390*/  F2FP.SATFINITE.E5M2.F32.PACK_AB_MERGE_C R43, R44, R43, RZ ;  /* 0x0000002b2c2b723e */ /* 0x000fe200048060ff */
[C---:B------:R-:W-:Y:S01]  /*83a0*/  FFMA R58, R81.reuse, R83, R58 ;  /* 0x00000053513a7223 */ /* 0x040fe2000000003a */
[C---:B------:R-:W-:Y:S01]  /*83b0*/  FFMA R59, R81.reuse, R84, R59 ;  /* 0x00000054513b7223 */ /* 0x040fe2000000003b */
[----:B------:R-:W-:Y:S01]  /*83c0*/  F2FP.SATFINITE.E5M2.F32.PACK_AB_MERGE_C R33, R34, R33, R35 ;  /* 0x000000212221723e */ /* 0x000fe20004806023 */
        /* <DEDUP_REMOVED lines=11> */
[----:B------:R-:W-:Y:S05]  /*8480*/  F2FP.SATFINITE.E5M2.F32.PACK_AB_MERGE_C R51, R58, R57, R59 ;  /* 0x000000393a33723e */ /* 0x000fea000480603b */
        /* <DEDUP_REMOVED lines=9> */
[----:B------:R-:W-:Y:S02]  /*8520*/  UIADD3 UR8, UP0, UPT, UR52, 0x680, URZ ;  /* 0x0000068034087890 */ /* 0x000fe4000ff1e0ff */
[----:B------:R-:W-:Y:S02]  /*8530*/  UIADD3 UR5, UPT, UPT, UR41, 0x40, URZ ;  /* 0x0000004029057890 */ /* 0x000fe4000fffe0ff */
[----:B------:R-:W-:Y:S02]  /*8540*/  UIADD3 UR4, UPT, UPT, UR49, 0x6200, URZ ;  /* 0x0000620031047890 */ /* 0x000fe4000fffe0ff */
[----:B------:R-:W-:Y:S01]  /*8550*/  UIADD3.X UR9, UPT, UPT, URZ, UR53, URZ, UP0, !UPT ;  /* 0x00000035ff097290 */ /* 0x000fe200087fe4ff */
[----:B------:R-:W-:Y:S01]  /*8560*/  UMOV UR6, UR42 ;  /* 0x0000002a00067c82 */ /* 0x000fe20008000000 */
[----:B------:R-:W-:Y:S07]  /*8570*/  UMOV UR7, UR36 ;  /* 0x0000002400077c82 */ /* 0x000fee0008000000 */
[----:B------:R2:W-:Y:S01]  /*8580*/  UTMASTG.3D [UR4], [UR8] ;  /* 0x00000004080073b5 */ /* 0x0005e20008010000 */
[----:B------:R0:W-:Y:S01]  /*8590*/  UTMACMDFLUSH ;  /* 0x00000000000079b7 */ /* 0x0001e20000000000 */
[----:B--2---:R-:W-:Y:S04]  /*85a0*/  DEPBAR.LE SB0, 0x1 ;  /* 0x000080400000791a */ /* 0x004fe80000000000 */
.L_x_113:
[----:B------:R-:W-:Y:S05]  /*85b0*/  BSYNC.RECONVERGENT B0 ;  /* 0x0000000000007941 */ /* 0x000fea0003800200 */
.L_x_112:
[----:B------:R-:W-:Y:S01]  /*85c0*/  BAR.SYNC.DEFER_BLOCKING 0x1, 0x80 ;  /* 0x0042000000007b1d */ /* 0x000fe20000010000 */
[----:B------:R-:W-:Y:S01]  /*85d0*/  ISETP.NE.AND P2, PT, R194, RZ, PT ;  /* 0x000000ffc200720c */ /* 0x000fe20003f45270 */
[----:B------:R-:W-:Y:S01]  /*85e0*/  IMAD.IADD R20, R75, 0x1, R147 ;  /* 0x000000014b147824 */ /* 0x000fe200078e0293 */
[----:B------:R-:W-:Y:S01]  /*85f0*/  ISETP.NE.AND P0, PT, R195, 0x2, PT ;  /* 0x00000002c300780c */ /* 0x000fe20003f05270 */
[----:B------:R-:W-:Y:S01]  /*8600*/  IMAD.IADD R21, R77, 0x1, R170 ;  /* 0x000000014d157824 */ /* 0x000fe200078e02aa */
[----:B------:R-:W-:Y:S02]  /*8610*/  ISETP.NE.AND P1, PT, R76, 0x4, PT ;  /* 0x000000044c00780c */ /* 0x000fe40003f25270 */
[----:B------:R-:W-:Y:S02]  /*8620*/  SEL R3, RZ, 0x1, P0 ;  /* 0x00000001ff037807 */ /* 0x000fe40000000000 */
[----:B------:R-:W-:Y:S02]  /*8630*/  SEL R0, RZ, 0x1, P1 ;  /* 0x00000001ff007807 */ /* 0x000fe40000800000 */
[----:B------:R-:W-:Y:S02]  /*8640*/  LOP3.LUT R182, R182, R3, RZ, 0x3c, !PT ;  /* 0x00000003b6b67212 */ /* 0x000fe400078e3cff */
[----:B------:R-:W-:Y:S02]  /*8650*/  LOP3.LUT R183, R183, R0, RZ, 0x3c, !PT ;  /* 0x00000000b7b77212 */ /* 0x000fe400078e3cff */
[----:B------:R-:W-:Y:S02]  /*8660*/  @P2 R2UR UR36, R179 ;  /* 0x00000000b32422ca */ /* 0x000fe400000e0000 */
[----:B------:R-:W-:Y:S02]  /*8670*/  SEL R195, R195, RZ, P0 ;  /* 0x000000ffc3c37207 */ /* 0x000fe40000000000 */
[----:B------:R-:W-:Y:S01]  /*8680*/  SEL R76, R76, RZ, P1 ;  /* 0x000000ff4c4c7207 */ /* 0x000fe20000800000 */
[----:B------:R-:W-:Y:S10]  /*8690*/  @P2 BRA `(.L_x_114) ;  /* 0xffffffc400bc2947 */ /* 0x000ff4000383ffff */
[----:B------:R-:W-:Y:S05]  /*86a0*/  EXIT ;  /* 0x000000000000794d */ /* 0x000fea0003800000 */
.L_x_20:
[----:B--2---:R2:W1:Y:S02]  /*86b0*/  SYNCS.PHASECHK.TRANS64.TRYWAIT P0, [R3+URZ+0x160], R2 ;  /* 0x00016002030075a7 */ /* 0x00446400080011ff */
[----:B-1----:R-:W-:Y:S05]  /*86c0*/  @!P0 NANOSLEEP.SYNCS 0x989680 ;  /* 0x009896800000895d */ /* 0x002fea0003900000 */
[----:B------:R-:W1:Y:S02]  /*86d0*/  @!P0 SYNCS.PHASECHK.TRANS64 P0, [R3+URZ+0x160], R2 ;  /* 0x00016002030085a7 */ /* 0x000e6400080010ff */
[----:B-1----:R-:W-:Y:S05]  /*86e0*/  @!P0 BRA `(.L_x_20) ;  /* 0xfffffffc00f08947 */ /* 0x002fea000383ffff */
[----:B------:R-:W-:Y:S05]  /*86f0*/  BRA `(.L_x_115) ;  /* 0xffffff8c00f47947 */ /* 0x000fea000383ffff */
.L_x_23:
[----:B-1----:R-:W-:-:S07]  /*8700*/  MOV R2, UR33 ;  /* 0x0000002100027c02 */ /* 0x002fce0008000f00 */
.L_x_116:
[----:B-1----:R1:W2:Y:S02]  /*8710*/  SYNCS.PHASECHK.TRANS64.TRYWAIT P0, [R2+URZ+0x60], R5 ;  /* 0x00006005020075a7 */ /* 0x0022a400080011ff */
[----:B--2---:R-:W-:Y:S05]  /*8720*/  @!P0 NANOSLEEP.SYNCS 0x989680 ;  /* 0x009896800000895d */ /* 0x004fea0003900000 */
[----:B------:R-:W2:Y:S02]  /*8730*/  @!P0 SYNCS.PHASECHK.TRANS64 P0, [R2+URZ+0x60], R5 ;  /* 0x00006005020085a7 */ /* 0x000ea400080010ff */
[----:B--2---:R-:W-:Y:S05]  /*8740*/  @!P0 BRA `(.L_x_116) ;  /* 0xfffffffc00f08947 */ /* 0x004fea000383ffff */
[----:B------:R-:W-:Y:S05]  /*8750*/  BRA `(.L_x_22) ;  /* 0xffffff9000447947 */ /* 0x000fea000383ffff */
.L_x_29:
[----:B-1----:R-:W-:-:S07]  /*8760*/  MOV R2, UR17 ;  /* 0x0000001100027c02 */ /* 0x002fce0008000f00 */
.L_x_117:
[----:B-1----:R1:W2:Y:S02]  /*8770*/  SYNCS.PHASECHK.TRANS64.TRYWAIT P0, [R2+URZ+0x60], R5 ;  /* 0x00006005020075a7 */ /* 0x0022a400080011ff */
[----:B--2---:R-:W-:Y:S05]  /*8780*/  @!P0 NANOSLEEP.SYNCS 0x989680 ;  /* 0x009896800000895d */ /* 0x004fea0003900000 */
[----:B------:R-:W2:Y:S02]  /*8790*/  @!P0 SYNCS.PHASECHK.TRANS64 P0, [R2+URZ+0x60], R5 ;  /* 0x00006005020085a7 */ /* 0x000ea400080010ff */
[----:B--2---:R-:W-:Y:S05]  /*87a0*/  @!P0 BRA `(.L_x_117) ;  /* 0xfffffffc00f08947 */ /* 0x004fea000383ffff */
[----:B------:R-:W-:Y:S05]  /*87b0*/  BRA `(.L_x_28) ;  /* 0xffffff9000e87947 */ /* 0x000fea000383ffff */
.L_x_33:
[----:B-1----:R1:W2:Y:S02]  /*87c0*/  SYNCS.PHASECHK.TRANS64.TRYWAIT P0, [R2+URZ+0xf0], R3 ;  /* 0x0000f003020075a7 */ /* 0x0022a400080011ff */
[----:B--2---:R-:W-:Y:S05]  /*87d0*/  @!P0 NANOSLEEP.SYNCS 0x989680 ;  /* 0x009896800000895d */ /* 0x004fea0003900000 */
[----:B------:R-:W2:Y:S02]  /*87e0*/  @!P0 SYNCS.PHASECHK.TRANS64 P0, [R2+URZ+0xf0], R3 ;  /* 0x0000f003020085a7 */ /* 0x000ea400080010ff */
[----:B--2---:R-:W-:Y:S05]  /*87f0*/  @!P0 BRA `(.L_x_33) ;  /* 0xfffffffc00f08947 */ /* 0x004fea000383ffff */
[----:B------:R-:W-:Y:S05]  /*8800*/  BRA `(.L_x_118) ;  /* 0xffffff9400747947 */ /* 0x000fea000383ffff */
.L_x_37:
[----:B----4-:R-:W-:-:S07]  /*8810*/  MOV R0, UR5 ;  /* 0x0000000500007c02 */ /* 0x010fce0008000f00 */
.L_x_119:
[----:B-1----:R1:W2:Y:S02]  /*8820*/  SYNCS.PHASECHK.TRANS64.TRYWAIT P0, [R0+URZ], R3 ;  /* 0x00000003000075a7 */ /* 0x0022a400080011ff */
[----:B--2---:R-:W-:Y:S05]  /*8830*/  @!P0 NANOSLEEP.SYNCS 0x989680 ;  /* 0x009896800000895d */ /* 0x004fea0003900000 */
[----:B------:R-:W2:Y:S02]  /*8840*/  @!P0 SYNCS.PHASECHK.TRANS64 P0, [R0+URZ], R3 ;  /* 0x00000003000085a7 */ /* 0x000ea400080010ff */
[----:B--2---:R-:W-:Y:S05]  /*8850*/  @!P0 BRA `(.L_x_119) ;  /* 0xfffffffc00f08947 */ /* 0x004fea000383ffff */
[----:B------:R-:W-:Y:S05]  /*8860*/  BRA `(.L_x_120) ;  /* 0xffffff9800e47947 */ /* 0x000fea000383ffff */
.L_x_38:
[----:B----4-:R-:W-:-:S07]  /*8870*/  MOV R0, UR5 ;  /* 0x0000000500007c02 */ /* 0x010fce0008000f00 */
.L_x_121:
[----:B-1----:R1:W2:Y:S02]  /*8880*/  SYNCS.PHASECHK.TRANS64.TRYWAIT P0, [R0+URZ], R3 ;  /* 0x00000003000075a7 */ /* 0x0022a400080011ff */
[----:B--2---:R-:W-:Y:S05]  /*8890*/  @!P0 NANOSLEEP.SYNCS 0x989680 ;  /* 0x009896800000895d */ /* 0x004fea0003900000 */
[----:B------:R-:W2:Y:S02]  /*88a0*/  @!P0 SYNCS.PHASECHK.TRANS64 P0, [R0+URZ], R3 ;  /* 0x00000003000085a7 */ /* 0x000ea400080010ff */
[----:B--2---:R-:W-:Y:S05]  /*88b0*/  @!P0 BRA `(.L_x_121) ;  /* 0xfffffffc00f08947 */ /* 0x004fea000383ffff */
[----:B------:R-:W-:Y:S05]  /*88c0*/  BRA `(.L_x_122) ;  /* 0xffffff9800f07947 */ /* 0x000fea000383ffff */
.L_x_39:
[----:B----4-:R-:W-:-:S07]  /*88d0*/  MOV R0, UR5 ;  /* 0x0000000500007c02 */ /* 0x010fce0008000f00 */
.L_x_123:
[----:B-1----:R1:W2:Y:S02]  /*88e0*/  SYNCS.PHASECHK.TRANS64.TRYWAIT P0, [R0+URZ], R3 ;  /* 0x00000003000075a7 */ /* 0x0022a400080011ff */
[----:B--2---:R-:W-:Y:S05]  /*88f0*/  @!P0 NANOSLEEP.SYNCS 0x989680 ;  /* 0x009896800000895d */ /* 0x004fea0003900000 */
[----:B------:R-:W2:Y:S02]  /*8900*/  @!P0 SYNCS.PHASECHK.TRANS64 P0, [R0+URZ], R3 ;  /* 0x00000003000085a7 */ /* 0x000ea400080010ff */
[----:B--2---:R-:W-:Y:S05]  /*8910*/  @!P0 BRA `(.L_x_123) ;  /* 0xfffffffc00f08947 */ /* 0x004fea000383ffff */
[----:B------:R-:W-:Y:S05]  /*8920*/  BRA `(.L_x_124) ;  /* 0xffffff9800fc7947 */ /* 0x000fea000383ffff */
.L_x_40:
[----:B----4-:R-:W-:-:S07]  /*8930*/  MOV R0, UR5 ;  /* 0x0000000500007c02 */ /* 0x010fce0008000f00 */
.L_x_125:
[----:B-1----:R1:W2:Y:S02]  /*8940*/  SYNCS.PHASECHK.TRANS64.TRYWAIT P0, [R0+URZ], R3 ;  /* 0x00000003000075a7 */ /* 0x0022a400080011ff */
[----:B--2---:R-:W-:Y:S05]  /*8950*/  @!P0 NANOSLEEP.SYNCS 0x989680 ;  /* 0x009896800000895d */ /* 0x004fea0003900000 */
[----:B------:R-:W2:Y:S02]  /*8960*/  @!P0 SYNCS.PHASECHK.TRANS64 P0, [R0+URZ], R3 ;  /* 0x00000003000085a7 */ /* 0x000ea400080010ff */
[----:B--2---:R-:W-:Y:S05]  /*8970*/  @!P0 BRA `(.L_x_125) ;  /* 0xfffffffc00f08947 */ /* 0x004fea000383ffff */
[----:B------:R-:W-:Y:S05]  /*8980*/  BRA `(.L_x_126) ;  /* 0xffffff9c00087947 */ /* 0x000fea000383ffff */
.L_x_41:
[----:B----4-:R-:W-:-:S07]  /*8990*/  MOV R0, UR5 ;  /* 0x0000000500007c02 */ /* 0x010fce0008000f00 */
.L_x_127:
[----:B-1----:R1:W2:Y:S02]  /*89a0*/  SYNCS.PHASECHK.TRANS64.TRYWAIT P0, [R0+URZ], R3 ;  /* 0x00000003000075a7 */ /* 0x0022a400080011ff */
[----:B--2---:R-:W-:Y:S05]  /*89b0*/  @!P0 NANOSLEEP.SYNCS 0x989680 ;  /* 0x009896800000895d */ /* 0x004fea0003900000 */
[----:B------:R-:W2:Y:S02]  /*89c0*/  @!P0 SYNCS.PHASECHK.TRANS64 P0, [R0+URZ], R3 ;  /* 0x00000003000085a7 */ /* 0x000ea400080010ff */
[----:B--2---:R-:W-:Y:S05]  /*89d0*/  @!P0 BRA `(.L_x_127) ;  /* 0xfffffffc00f08947 */ /* 0x004fea000383ffff */
[----:B------:R-:W-:Y:S05]  /*89e0*/  BRA `(.L_x_128) ;  /* 0xffffff9c00147947 */ /* 0x000fea000383ffff */
.L_x_42:
[----:B----4-:R-:W-:-:S07]  /*89f0*/  MOV R0, UR5 ;  /* 0x0000000500007c02 */ /* 0x010fce0008000f00 */
.L_x_129:
[----:B-1----:R1:W2:Y:S02]  /*8a00*/  SYNCS.PHASECHK.TRANS64.TRYWAIT P0, [R0+URZ], R3 ;  /* 0x00000003000075a7 */ /* 0x0022a400080011ff */
[----:B--2---:R-:W-:Y:S05]  /*8a10*/  @!P0 NANOSLEEP.SYNCS 0x989680 ;  /* 0x009896800000895d */ /* 0x004fea0003900000 */
[----:B------:R-:W2:Y:S02]  /*8a20*/  @!P0 SYNCS.PHASECHK.TRANS64 P0, [R0+URZ], R3 ;  /* 0x00000003000085a7 */ /* 0x000ea400080010ff */
[----:B--2---:R-:W-:Y:S05]  /*8a30*/  @!P0 BRA `(.L_x_129) ;  /* 0xfffffffc00f08947 */ /* 0x004fea000383ffff */
[----:B------:R-:W-:Y:S05]  /*8a40*/  BRA `(.L_x_130) ;  /* 0xffffff9c00207947 */ /* 0x000fea000383ffff */
.L_x_43:
[----:B----4-:R-:W-:-:S07]  /*8a50*/  MOV R0, UR5 ;  /* 0x0000000500007c02 */ /* 0x010fce0008000f00 */
.L_x_131:
[----:B-1----:R1:W2:Y:S02]  /*8a60*/  SYNCS.PHASECHK.TRANS64.TRYWAIT P0, [R0+URZ], R3 ;  /* 0x00000003000075a7 */ /* 0x0022a400080011ff */
[----:B--2---:R-:W-:Y:S05]  /*8a70*/  @!P0 NANOSLEEP.SYNCS 0x989680 ;  /* 0x009896800000895d */ /* 0x004fea0003900000 */
[----:B------:R-:W2:Y:S02]  /*8a80*/  @!P0 SYNCS.PHASECHK.TRANS64 P0, [R0+URZ], R3 ;  /* 0x00000003000085a7 */ /* 0x000ea400080010ff */
[----:B--2---:R-:W-:Y:S05]  /*8a90*/  @!P0 BRA `(.L_x_131) ;  /* 0xfffffffc00f08947 */ /* 0x004fea000383ffff */
[----:B------:R-:W-:Y:S05]  /*8aa0*/  BRA `(.L_x_132) ;  /* 0xffffff9c002c7947 */ /* 0x000fea000383ffff */
.L_x_44:
[----:B----4-:R-:W-:-:S07]  /*8ab0*/  MOV R0, UR5 ;  /* 0x0000000500007c02 */ /* 0x010fce0008000f00 */
.L_x_133:
[----:B-1----:R1:W2:Y:S02]  /*8ac0*/  SYNCS.PHASECHK.TRANS64.TRYWAIT P0, [R0+URZ], R3 ;  /* 0x00000003000075a7 */ /* 0x0022a400080011ff */
[----:B--2---:R-:W-:Y:S05]  /*8ad0*/  @!P0 NANOSLEEP.SYNCS 0x989680 ;  /* 0x009896800000895d */ /* 0x004fea0003900000 */
[----:B------:R-:W2:Y:S02]  /*8ae0*/  @!P0 SYNCS.PHASECHK.TRANS64 P0, [R0+URZ], R3 ;  /* 0x00000003000085a7 */ /* 0x000ea400080010ff */
[----:B--2---:R-:W-:Y:S05]  /*8af0*/  @!P0 BRA `(.L_x_133) ;  /* 0xfffffffc00f08947 */ /* 0x004fea000383ffff */
[----:B------:R-:W-:Y:S05]  /*8b00*/  BRA `(.L_x_134) ;  /* 0xffffff9c00387947 */ /* 0x000fea000383ffff */
.L_x_45:
[----:B----4-:R-:W-:-:S07]  /*8b10*/  MOV R0, UR5 ;  /* 0x0000000500007c02 */ /* 0x010fce0008000f00 */
.L_x_135:
[----:B-1----:R1:W2:Y:S02]  /*8b20*/  SYNCS.PHASECHK.TRANS64.TRYWAIT P0, [R0+URZ], R3 ;  /* 0x00000003000075a7 */ /* 0x0022a400080011ff */
[----:B--2---:R-:W-:Y:S05]  /*8b30*/  @!P0 NANOSLEEP.SYNCS 0x989680 ;  /* 0x009896800000895d */ /* 0x004fea0003900000 */
[----:B------:R-:W2:Y:S02]  /*8b40*/  @!P0 SYNCS.PHASECHK.TRANS64 P0, [R0+URZ], R3 ;  /* 0x00000003000085a7 */ /* 0x000ea400080010ff */
[----:B--2---:R-:W-:Y:S05]  /*8b50*/  @!P0 BRA `(.L_x_135) ;  /* 0xfffffffc00f08947 */ /* 0x004fea000383ffff */
[----:B------:R-:W-:Y:S05]  /*8b60*/  BRA `(.L_x_136) ;  /* 0xffffff9c00447947 */ /* 0x000fea000383ffff */
.L_x_46:
[----:B----4-:R-:W-:-:S07]  /*8b70*/  MOV R0, UR5 ;  /* 0x0000000500007c02 */ /* 0x010fce0008000f00 */
.L_x_137:
[----:B-1----:R1:W2:Y:S02]  /*8b80*/  SYNCS.PHASECHK.TRANS64.TRYWAIT P0, [R0+URZ], R3 ;  /* 0x00000003000075a7 */ /* 0x0022a400080011ff */
[----:B--2---:R-:W-:Y:S05]  /*8b90*/  @!P0 NANOSLEEP.SYNCS 0x989680 ;  /* 0x009896800000895d */ /* 0x004fea0003900000 */
[----:B------:R-:W2:Y:S02]  /*8ba0*/  @!P0 SYNCS.PHASECHK.TRANS64 P0, [R0+URZ], R3 ;  /* 0x00000003000085a7 */ /* 0x000ea400080010ff */
[----:B--2---:R-:W-:Y:S05]  /*8bb0*/  @!P0 BRA `(.L_x_137) ;  /* 0xfffffffc00f08947 */ /* 0x004fea000383ffff */
[----:B------:R-:W-:Y:S05]  /*8bc0*/  BRA `(.L_x_138) ;  /* 0xffffff9c00507947 */ /* 0x000fea000383ffff */
.L_x_47:
[----:B----4-:R-:W-:-:S07]  /*8bd0*/  MOV R0, UR5 ;  /* 0x0000000500007c02 */ /* 0x010fce0008000f00 */
.L_x_139:
[----:B-1----:R1:W2:Y:S02]  /*8be0*/  SYNCS.PHASECHK.TRANS64.TRYWAIT P0, [R0+URZ], R3 ;  /* 0x00000003000075a7 */ /* 0x0022a400080011ff */
[----:B--2---:R-:W-:Y:S05]  /*8bf0*/  @!P0 NANOSLEEP.SYNCS 0x989680 ;  /* 0x009896800000895d */ /* 0x004fea0003900000 */
[----:B------:R-:W2:Y:S02]  /*8c00*/  @!P0 SYNCS.PHASECHK.TRANS64 P0, [R0+URZ], R3 ;  /* 0x00000003000085a7 */ /* 0x000ea400080010ff */
[----:B--2---:R-:W-:Y:S05]  /*8c10*/  @!P0 BRA `(.L_x_139) ;  /* 0xfffffffc00f08947 */ /* 0x004fea000383ffff */
[----:B------:R-:W-:Y:S05]  /*8c20*/  BRA `(.L_x_140) ;  /* 0xffffff9c005c7947 */ /* 0x000fea000383ffff */
.L_x_50:
[----:B-1----:R1:W2:Y:S02]  /*8c30*/  SYNCS.PHASECHK.TRANS64.TRYWAIT P0, [R0+URZ+0x150], R5 ;  /* 0x00015005000075a7 */ /* 0x0022a400080011ff */
[----:B--2---:R-:W-:Y:S05]  /*8c40*/  @!P0 NANOSLEEP.SYNCS 0x989680 ;  /* 0x009896800000895d */ /* 0x004fea0003900000 */
[----:B------:R-:W2:Y:S02]  /*8c50*/  @!P0 SYNCS.PHASECHK.TRANS64 P0, [R0+URZ+0x150], R5 ;  /* 0x00015005000085a7 */ /* 0x000ea400080010ff */
[----:B--2---:R-:W-:Y:S05]  /*8c60*/  @!P0 BRA `(.L_x_50) ;  /* 0xfffffffc00f08947 */ /* 0x004fea000383ffff */
[----:B------:R-:W-:Y:S05]  /*8c70*/  BRA `(.L_x_141) ;  /* 0xffffff9c00b87947 */ /* 0x000fea000383ffff */
.L_x_51:
[----:B------:R-:W-:-:S07]  /*8c80*/  MOV R0, UR5 ;  /* 0x0000000500007c02 */ /* 0x000fce0008000f00 */
.L_x_142:
[----:B-1----:R1:W2:Y:S02]  /*8c90*/  SYNCS.PHASECHK.TRANS64.TRYWAIT P0, [R0+URZ+0x100], R5 ;  /* 0x00010005000075a7 */ /* 0x0022a400080011ff */
[----:B--2---:R-:W-:Y:S05]  /*8ca0*/  @!P0 NANOSLEEP.SYNCS 0x989680 ;  /* 0x009896800000895d */ /* 0x004fea0003900000 */
[----:B------:R-:W2:Y:S02]  /*8cb0*/  @!P0 SYNCS.PHASECHK.TRANS64 P0, [R0+URZ+0x100], R5 ;  /* 0x00010005000085a7 */ /* 0x000ea400080010ff */
[----:B--2---:R-:W-:Y:S05]  /*8cc0*/  @!P0 BRA `(.L_x_142) ;  /* 0xfffffffc00f08947 */ /* 0x004fea000383ffff */
[----:B------:R-:W-:Y:S05]  /*8cd0*/  BRA `(.L_x_143) ;  /* 0xffffff9c00c87947 */ /* 0x000fea000383ffff */
.L_x_52:
[----:B-1----:R1:W2:Y:S02]  /*8ce0*/  SYNCS.PHASECHK.TRANS64.TRYWAIT P1, [R0+URZ+0xf0], R5 ;  /* 0x0000f005000075a7 */ /* 0x0022a400080211ff */
[----:B--2---:R-:W-:Y:S05]  /*8cf0*/  @!P1 NANOSLEEP.SYNCS 0x989680 ;  /* 0x009896800000995d */ /* 0x004fea0003900000 */
[----:B------:R-:W2:Y:S02]  /*8d00*/  @!P1 SYNCS.PHASECHK.TRANS64 P1, [R0+URZ+0xf0], R5 ;  /* 0x0000f005000095a7 */ /* 0x000ea400080210ff */
[----:B--2---:R-:W-:Y:S05]  /*8d10*/  @!P1 BRA `(.L_x_52) ;  /* 0xfffffffc00f09947 */ /* 0x004fea000383ffff */
[----:B------:R-:W-:Y:S05]  /*8d20*/  BRA `(.L_x_144) ;  /* 0xffffff9c00f87947 */ /* 0x000fea000383ffff */
.L_x_55:
[----:B------:R-:W-:-:S07]  /*8d30*/  MOV R0, UR5 ;  /* 0x0000000500007c02 */ /* 0x000fce0008000f00 */
.L_x_145:
[----:B-1----:R1:W2:Y:S02]  /*8d40*/  SYNCS.PHASECHK.TRANS64.TRYWAIT P0, [R0+URZ+0x100], R3 ;  /* 0x00010003000075a7 */ /* 0x0022a400080011ff */
[----:B--2---:R-:W-:Y:S05]  /*8d50*/  @!P0 NANOSLEEP.SYNCS 0x989680 ;  /* 0x009896800000895d */ /* 0x004fea0003900000 */
[----:B------:R-:W2:Y:S02]  /*8d60*/  @!P0 SYNCS.PHASECHK.TRANS64 P0, [R0+URZ+0x100], R3 ;  /* 0x00010003000085a7 */ /* 0x000ea400080010ff */
[----:B--2---:R-:W-:Y:S05]  /*8d70*/  @!P0 BRA `(.L_x_145) ;  /* 0xfffffffc00f08947 */ /* 0x004fea000383ffff */
[----:B------:R-:W-:Y:S05]  /*8d80*/  BRA `(.L_x_54) ;  /* 0xffffffa0004c7947 */ /* 0x000fea000383ffff */
.L_x_62:
[----:B-1----:R1:W2:Y:S02]  /*8d90*/  SYNCS.PHASECHK.TRANS64.TRYWAIT P1, [R0+URZ+0xf0], R5 ;  /* 0x0000f005000075a7 */ /* 0x0022a400080211ff */
[----:B--2---:R-:W-:Y:S05]  /*8da0*/  @!P1 NANOSLEEP.SYNCS 0x989680 ;  /* 0x009896800000995d */ /* 0x004fea0003900000 */
[----:B------:R-:W2:Y:S02]  /*8db0*/  @!P1 SYNCS.PHASECHK.TRANS64 P1, [R0+URZ+0xf0], R5 ;  /* 0x0000f005000095a7 */ /* 0x000ea400080210ff */
[----:B--2---:R-:W-:Y:S05]  /*8dc0*/  @!P1 BRA `(.L_x_62) ;  /* 0xfffffffc00f09947 */ /* 0x004fea000383ffff */
[----:B------:R-:W-:Y:S05]  /*8dd0*/  BRA `(.L_x_146) ;  /* 0xffffffa400a87947 */ /* 0x000fea000383ffff */
.L_x_63:
[----:B------:R-:W-:-:S07]  /*8de0*/  MOV R3, UR8 ;  /* 0x0000000800037c02 */ /* 0x000fce0008000f00 */
.L_x_147:
[----:B-1----:R1:W2:Y:S02]  /*8df0*/  SYNCS.PHASECHK.TRANS64.TRYWAIT P0, [R3+URZ+0x130], R0 ;  /* 0x00013000030075a7 */ /* 0x0022a400080011ff */
[----:B--2---:R-:W-:Y:S05]  /*8e00*/  @!P0 NANOSLEEP.SYNCS 0x989680 ;  /* 0x009896800000895d */ /* 0x004fea0003900000 */
[----:B------:R-:W2:Y:S02]  /*8e10*/  @!P0 SYNCS.PHASECHK.TRANS64 P0, [R3+URZ+0x130], R0 ;  /* 0x00013000030085a7 */ /* 0x000ea400080010ff */
[----:B--2---:R-:W-:Y:S05]  /*8e20*/  @!P0 BRA `(.L_x_147) ;  /* 0xfffffffc00f08947 */ /* 0x004fea000383ffff */
[----:B------:R-:W-:Y:S05]  /*8e30*/  BRA `(.L_x_148) ;  /* 0xffffffa400e07947 */ /* 0x000fea000383ffff */
.L_x_66:
[----:B------:R-:W-:Y:S07]  /*8e40*/  MOV R0, UR7 ;  /* 0x0000000700007c02 */ /* 0x000fee0008000f00 */
.L_x_149:
[----:B-1----:R1:W2:Y:S02]  /*8e50*/  SYNCS.PHASECHK.TRANS64.TRYWAIT P0, [R0+URZ], R3 ;  /* 0x00000003000075a7 */ /* 0x0022a400080011ff */
[----:B--2---:R-:W-:Y:S05]  /*8e60*/  @!P0 NANOSLEEP.SYNCS 0x989680 ;  /* 0x009896800000895d */ /* 0x004fea0003900000 */
[----:B------:R-:W2:Y:S02]  /*8e70*/  @!P0 SYNCS.PHASECHK.TRANS64 P0, [R0+URZ], R3 ;  /* 0x00000003000085a7 */ /* 0x000ea400080010ff */
[----:B--2---:R-:W-:Y:S05]  /*8e80*/  @!P0 BRA `(.L_x_149) ;  /* 0xfffffffc00f08947 */ /* 0x004fea000383ffff */
[----:B------:R-:W-:Y:S05]  /*8e90*/  BRA `(.L_x_65) ;  /* 0xffffffa400fc7947 */ /* 0x000fea000383ffff */
.L_x_69:
[----:B------:R-:W-:-:S07]  /*8ea0*/  MOV R0, UR5 ;  /* 0x0000000500007c02 */ /* 0x000fce0008000f00 */
.L_x_150:
[----:B--2---:R2:W3:Y:S02]  /*8eb0*/  SYNCS.PHASECHK.TRANS64.TRYWAIT P0, [R0+URZ], R3 ;  /* 0x00000003000075a7 */ /* 0x0044e400080011ff */
[----:B---3--:R-:W-:Y:S05]  /*8ec0*/  @!P0 NANOSLEEP.SYNCS 0x989680 ;  /* 0x009896800000895d */ /* 0x008fea0003900000 */
[----:B------:R-:W3:Y:S02]  /*8ed0*/  @!P0 SYNCS.PHASECHK.TRANS64 P0, [R0+URZ], R3 ;  /* 0x00000003000085a7 */ /* 0x000ee400080010ff */
[----:B---3--:R-:W-:Y:S05]  /*8ee0*/  @!P0 BRA `(.L_x_150) ;  /* 0xfffffffc00f08947 */ /* 0x008fea000383ffff */
[----:B------:R-:W-:Y:S05]  /*8ef0*/  BRA `(.L_x_151) ;  /* 0xffffffa800b07947 */ /* 0x000fea000383ffff */
.L_x_70:
[----:B------:R-:W-:-:S07]  /*8f00*/  MOV R0, UR5 ;  /* 0x0000000500007c02 */ /* 0x000fce0008000f00 */
.L_x_152:
[----:B-1----:R1:W2:Y:S02]  /*8f10*/  SYNCS.PHASECHK.TRANS64.TRYWAIT P0, [R0+URZ], R3 ;  /* 0x00000003000075a7 */ /* 0x0022a400080011ff */
[----:B--2---:R-:W-:Y:S05]  /*8f20*/  @!P0 NANOSLEEP.SYNCS 0x989680 ;  /* 0x009896800000895d */ /* 0x004fea0003900000 */
[----:B------:R-:W2:Y:S02]  /*8f30*/  @!P0 SYNCS.PHASECHK.TRANS64 P0, [R0+URZ], R3 ;  /* 0x00000003000085a7 */ /* 0x000ea400080010ff */
[----:B--2---:R-:W-:Y:S05]  /*8f40*/  @!P0 BRA `(.L_x_152) ;  /* 0xfffffffc00f08947 */ /* 0x004fea000383ffff */
[----:B------:R-:W-:Y:S05]  /*8f50*/  BRA `(.L_x_153) ;  /* 0xffffffa800bc7947 */ /* 0x000fea000383ffff */
.L_x_71:
[----:B------:R-:W-:-:S07]  /*8f60*/  MOV R0, UR5 ;  /* 0x0000000500007c02 */ /* 0x000fce0008000f00 */
.L_x_154:
[----:B-1----:R1:W2:Y:S02]  /*8f70*/  SYNCS.PHASECHK.TRANS64.TRYWAIT P0, [R0+URZ], R3 ;  /* 0x00000003000075a7 */ /* 0x0022a400080011ff */
[----:B--2---:R-:W-:Y:S05]  /*8f80*/  @!P0 NANOSLEEP.SYNCS 0x989680 ;  /* 0x009896800000895d */ /* 0x004fea0003900000 */
[----:B------:R-:W2:Y:S02]  /*8f90*/  @!P0 SYNCS.PHASECHK.TRANS64 P0, [R0+URZ], R3 ;  /* 0x00000003000085a7 */ /* 0x000ea400080010ff */
[----:B--2---:R-:W-:Y:S05]  /*8fa0*/  @!P0 BRA `(.L_x_154) ;  /* 0xfffffffc00f08947 */ /* 0x004fea000383ffff */
[----:B------:R-:W-:Y:S05]  /*8fb0*/  BRA `(.L_x_155) ;  /* 0xffffffa800c87947 */ /* 0x000fea000383ffff */
.L_x_72:
[----:B------:R-:W-:-:S07]  /*8fc0*/  MOV R0, UR7 ;  /* 0x0000000700007c02 */ /* 0x000fce0008000f00 */
.L_x_156:
[----:B-1----:R1:W2:Y:S02]  /*8fd0*/  SYNCS.PHASECHK.TRANS64.TRYWAIT P0, [R0+URZ], R3 ;  /* 0x00000003000075a7 */ /* 0x0022a400080011ff */
[----:B--2---:R-:W-:Y:S05]  /*8fe0*/  @!P0 NANOSLEEP.SYNCS 0x989680 ;  /* 0x009896800000895d */ /* 0x004fea0003900000 */
[----:B------:R-:W2:Y:S02]  /*8ff0*/  @!P0 SYNCS.PHASECHK.TRANS64 P0, [R0+URZ], R3 ;  /* 0x00000003000085a7 */ /* 0x000ea400080010ff */
[----:B--2---:R-:W-:Y:S05]  /*9000*/  @!P0 BRA `(.L_x_156) ;  /* 0xfffffffc00f08947 */ /* 0x004fea000383ffff */
[----:B------:R-:W-:Y:S05]  /*9010*/  BRA `(.L_x_157) ;  /* 0xffffffa800d47947 */ /* 0x000fea000383ffff */
.L_x_77:
[----:B--2---:R2:W3:Y:S02]  /*9020*/  SYNCS.PHASECHK.TRANS64.TRYWAIT P0, [R0+URZ+0xf0], R3 ;  /* 0x0000f003000075a7 */ /* 0x0044e400080011ff */
[----:B---3--:R-:W-:Y:S05]  /*9030*/  @!P0 NANOSLEEP.SYNCS 0x989680 ;  /* 0x009896800000895d */ /* 0x008fea0003900000 */
[----:B------:R-:W3:Y:S02]  /*9040*/  @!P0 SYNCS.PHASECHK.TRANS64 P0, [R0+URZ+0xf0], R3 ;  /* 0x0000f003000085a7 */ /* 0x000ee400080010ff */
[----:B---3--:R-:W-:Y:S05]  /*9050*/  @!P0 BRA `(.L_x_77) ;  /* 0xfffffffc00f08947 */ /* 0x008fea000383ffff */
[----:B------:R-:W-:Y:S05]  /*9060*/  BRA `(.L_x_158) ;  /* 0xffffffac00d87947 */ /* 0x000fea000383ffff */
.L_x_80:
[----:B------:R-:W-:Y:S07]  /*9070*/  MOV R0, UR7 ;  /* 0x0000000700007c02 */ /* 0x000fee0008000f00 */
.L_x_159:
[----:B--2---:R2:W3:Y:S02]  /*9080*/  SYNCS.PHASECHK.TRANS64.TRYWAIT P0, [R0+URZ+0xe8], R3 ;  /* 0x0000e803000075a7 */ /* 0x0044e400080011ff */
[----:B---3--:R-:W-:Y:S05]  /*9090*/  @!P0 NANOSLEEP.SYNCS 0x989680 ;  /* 0x009896800000895d */ /* 0x008fea0003900000 */
[----:B------:R-:W3:Y:S02]  /*90a0*/  @!P0 SYNCS.PHASECHK.TRANS64 P0, [R0+URZ+0xe8], R3 ;  /* 0x0000e803000085a7 */ /* 0x000ee400080010ff */
[----:B---3--:R-:W-:Y:S05]  /*90b0*/  @!P0 BRA `(.L_x_159) ;  /* 0xfffffffc00f08947 */ /* 0x008fea000383ffff */
[----:B------:R-:W-:Y:S05]  /*90c0*/  BRA `(.L_x_79) ;  /* 0xffffffb000b87947 */ /* 0x000fea000383ffff */
.L_x_83:
[----:B--2---:R-:W-:Y:S07]  /*90d0*/  MOV R3, UR7 ;  /* 0x0000000700037c02 */ /* 0x004fee0008000f00 */
.L_x_160:
[----:B-1----:R1:W2:Y:S02]  /*90e0*/  SYNCS.PHASECHK.TRANS64.TRYWAIT P0, [R3+URZ+0xd0], R12 ;  /* 0x0000d00c030075a7 */ /* 0x0022a400080011ff */
[----:B--2---:R-:W-:Y:S05]  /*90f0*/  @!P0 NANOSLEEP.SYNCS 0x989680 ;  /* 0x009896800000895d */ /* 0x004fea0003900000 */
[----:B------:R-:W2:Y:S02]  /*9100*/  @!P0 SYNCS.PHASECHK.TRANS64 P0, [R3+URZ+0xd0], R12 ;  /* 0x0000d00c030085a7 */ /* 0x000ea400080010ff */
[----:B--2---:R-:W-:Y:S05]  /*9110*/  @!P0 BRA `(.L_x_160) ;  /* 0xfffffffc00f08947 */ /* 0x004fea000383ffff */
[----:B------:R-:W-:Y:S05]  /*9120*/  BRA `(.L_x_161) ;  /* 0xffffffb400307947 */ /* 0x000fea000383ffff */
.L_x_84:
[----:B------:R-:W-:Y:S07]  /*9130*/  MOV R3, UR7 ;  /* 0x0000000700037c02 */ /* 0x000fee0008000f00 */
.L_x_162:
[----:B-1----:R1:W2:Y:S02]  /*9140*/  SYNCS.PHASECHK.TRANS64.TRYWAIT P0, [R3+URZ+0xd8], R12 ;  /* 0x0000d80c030075a7 */ /* 0x0022a400080011ff */
[----:B--2---:R-:W-:Y:S05]  /*9150*/  @!P0 NANOSLEEP.SYNCS 0x989680 ;  /* 0x009896800000895d */ /* 0x004fea0003900000 */
[----:B------:R-:W2:Y:S02]  /*9160*/  @!P0 SYNCS.PHASECHK.TRANS64 P0, [R3+URZ+0xd8], R12 ;  /* 0x0000d80c030085a7 */ /* 0x000ea400080010ff */
[----:B--2---:R-:W-:Y:S05]  /*9170*/  @!P0 BRA `(.L_x_162) ;  /* 0xfffffffc00f08947 */ /* 0x004fea000383ffff */
[----:B------:R-:W-:Y:S05]  /*9180*/  BRA `(.L_x_163) ;  /* 0xffffffb400b07947 */ /* 0x000fea000383ffff */
.L_x_86:
[----:B------:R-:W-:-:S07]  /*9190*/  MOV R0, UR7 ;  /* 0x0000000700007c02 */ /* 0x000fce0008000f00 */
.L_x_164:
[----:B-1----:R1:W3:Y:S02]  /*91a0*/  SYNCS.PHASECHK.TRANS64.TRYWAIT P0, [R0+URZ+0xd0], R3 ;  /* 0x0000d003000075a7 */ /* 0x0022e400080011ff */
[----:B---3--:R-:W-:Y:S05]  /*91b0*/  @!P0 NANOSLEEP.SYNCS 0x989680 ;  /* 0x009896800000895d */ /* 0x008fea0003900000 */
[----:B------:R-:W3:Y:S02]  /*91c0*/  @!P0 SYNCS.PHASECHK.TRANS64 P0, [R0+URZ+0xd0], R3 ;  /* 0x0000d003000085a7 */ /* 0x000ee400080010ff */
[----:B---3--:R-:W-:Y:S05]  /*91d0*/  @!P0 BRA `(.L_x_164) ;  /* 0xfffffffc00f08947 */ /* 0x008fea000383ffff */
[----:B------:R-:W-:Y:S05]  /*91e0*/  BRA `(.L_x_165) ;  /* 0xffffffb800207947 */ /* 0x000fea000383ffff */
.L_x_88:
[----:B--2---:R2:W4:Y:S02]  /*91f0*/  SYNCS.PHASECHK.TRANS64.TRYWAIT P0, [R0+URZ+0xf0], R3 ;  /* 0x0000f003000075a7 */ /* 0x00452400080011ff */
[----:B----4-:R-:W-:Y:S05]  /*9200*/  @!P0 NANOSLEEP.SYNCS 0x989680 ;  /* 0x009896800000895d */ /* 0x010fea0003900000 */
[----:B------:R-:W4:Y:S02]  /*9210*/  @!P0 SYNCS.PHASECHK.TRANS64 P0, [R0+URZ+0xf0], R3 ;  /* 0x0000f003000085a7 */ /* 0x000f2400080010ff */
[----:B----4-:R-:W-:Y:S05]  /*9220*/  @!P0 BRA `(.L_x_88) ;  /* 0xfffffffc00f08947 */ /* 0x010fea000383ffff */
[----:B------:R-:W-:Y:S05]  /*9230*/  BRA `(.L_x_166) ;  /* 0xffffffb800e87947 */ /* 0x000fea000383ffff */
.L_x_99:
[----:B-1----:R1:W3:Y:S02]  /*9240*/  SYNCS.PHASECHK.TRANS64.TRYWAIT P1, [R3+URZ+0xc0], R0 ;  /* 0x0000c000030075a7 */ /* 0x0022e400080211ff */
[----:B---3--:R-:W-:Y:S05]  /*9250*/  @!P1 NANOSLEEP.SYNCS 0x989680 ;  /* 0x009896800000995d */ /* 0x008fea0003900000 */
[----:B------:R-:W3:Y:S02]  /*9260*/  @!P1 SYNCS.PHASECHK.TRANS64 P1, [R3+URZ+0xc0], R0 ;  /* 0x0000c000030095a7 */ /* 0x000ee400080210ff */
[----:B---3--:R-:W-:Y:S05]  /*9270*/  @!P1 BRA `(.L_x_99) ;  /* 0xfffffffc00f09947 */ /* 0x008fea000383ffff */
[----:B------:R-:W-:Y:S05]  /*9280*/  BRA `(.L_x_98) ;  /* 0xffffffc8000c7947 */ /* 0x000fea000383ffff */
.L_x_101:
[----:B-1----:R1:W4:Y:S02]  /*9290*/  SYNCS.PHASECHK.TRANS64.TRYWAIT P0, [R207+URZ+0x110], R2 ;  /* 0x00011002cf0075a7 */ /* 0x00232400080011ff */
[----:B----4-:R-:W-:Y:S05]  /*92a0*/  @!P0 NANOSLEEP.SYNCS 0x989680 ;  /* 0x009896800000895d */ /* 0x010fea0003900000 */
[----:B------:R-:W4:Y:S02]  /*92b0*/  @!P0 SYNCS.PHASECHK.TRANS64 P0, [R207+URZ+0x110], R2 ;  /* 0x00011002cf0085a7 */ /* 0x000f2400080010ff */
[----:B----4-:R-:W-:Y:S05]  /*92c0*/  @!P0 BRA `(.L_x_101) ;  /* 0xfffffffc00f08947 */ /* 0x010fea000383ffff */
[----:B------:R-:W-:Y:S05]  /*92d0*/  BRA `(.L_x_100) ;  /* 0xffffffc800687947 */ /* 0x000fea000383ffff */
.L_x_110:
[----:B--2---:R2:W3:Y:S02]  /*92e0*/  SYNCS.PHASECHK.TRANS64.TRYWAIT P0, [R210+URZ+0xc0], R3 ;  /* 0x0000c003d20075a7 */ /* 0x0044e400080011ff */
[----:B---3--:R-:W-:Y:S05]  /*92f0*/  @!P0 NANOSLEEP.SYNCS 0x989680 ;  /* 0x009896800000895d */ /* 0x008fea0003900000 */
[----:B------:R-:W3:Y:S02]  /*9300*/  @!P0 SYNCS.PHASECHK.TRANS64 P0, [R210+URZ+0xc0], R3 ;  /* 0x0000c003d20085a7 */ /* 0x000ee400080010ff */
[----:B---3--:R-:W-:Y:S05]  /*9310*/  @!P0 BRA `(.L_x_110) ;  /* 0xfffffffc00f08947 */ /* 0x008fea000383ffff */
[----:B------:R-:W-:Y:S05]  /*9320*/  BRA `(.L_x_109) ;  /* 0xffffffdc00747947 */ /* 0x000fea000383ffff */
        .weak           $__internal_0_$__cuda_sm10x_tcgen05_guardrail_trap_col_being_dealloced_not_returned_by_alloc
        .type           $__internal_0_$__cuda_sm10x_tcgen05_guardrail_trap_col_being_dealloced_not_returned_by_alloc,@function
        .size           $__internal_0_$__cuda_sm10x_tcgen05_guardrail_trap_col_being_dealloced_not_returned_by_alloc,($__internal_1_$__cuda_sm10x_tcgen05_guardrail_trap_phase_invalid_during_alloc - $__internal_0_$__cuda_sm10x_tcgen05_guardrail_trap_col_being_dealloced_not_returned_by_alloc)
$__internal_0_$__cuda_sm10x_tcgen05_guardrail_trap_col_being_dealloced_not_returned_by_alloc:
[----:B------:R-:W-:Y:S05]  /*9330*/  BPT.TRAP 0x1 ;  /* 0x000000040000795c */ /* 0x000fea0000300000 */
[----:B------:R-:W-:-:S04]  /*9340*/  HFMA2 R3, -RZ, RZ, 0, 0 ;  /* 0x00000000ff037431 */ /* 0x000fc800000001ff */
[----:B------:R-:W-:Y:S05]  /*9350*/  RET.REL.NODEC R2 `(_ZN7cutlass13device_kernelINS_4gemm6kernel13GemmUniversalIN4cute5tupleIJiiiiEEENS1_10collective13CollectiveMmaINS1_35MainloopSm100TmaUmmaWarpSpecializedILi12ELi2ELi4ENS5_IJNS4_1CILi1EEESB_SB_EEEEENS5_IJNSA_ILi128EEESE_NSA_ILi64EEEEEENS_12float_e5m2_tENS5_IJSB_llEEESH_NS5_IJlSB_lEEENS4_8TiledMMAINS4_8MMA_AtomIJNS4_10MMA_TraitsINS4_19SM100_MMA_F8F6F4_SSEJSH_SH_fSE_SE_NS4_17integral_constantINS4_4UMMA5MajorELSQ_1EEENSO_ISQ_LSQ_0EEENSO_INSP_7ScaleInELST_0EEESU_EEEEEENS4_6LayoutISC_NS5_IJNSA_ILi0EEESY_SY_EEEEENS5_IJNS4_10UnderscoreES11_S11_EEEEENS4_13SM90_TMA_LOADENS4_14ComposedLayoutINS4_7SwizzleILi3ELi4ELi3EEENS4_18smem_ptr_flag_bitsILi8EEENSX_INS5_IJSE_NSA_ILi8EEEEEENS5_IJSB_SE_EEEEEEEvNS4_8identityES14_NS15_INS16_ILi2ELi4ELi3EEES19_NSX_INS5_IJS1A_SF_EEENS5_IJSF_SB_EEEEEEEvS1F_EENS_8epilogue10collective18CollectiveEpilogueINS1M_23Sm100TmaWarpSpecializedILi2ELi2ELi64ELb0ELb0EEEJSG_NS5_IJNSX_ISE_SB_EENSX_ISF_SB_EEEEESH_SJ_SH_SJ_NS1M_6fusion15FusionCallbacksIS1Q_NS1U_17LinearCombinationISH_fSH_fLNS_15FloatRoundStyleE2EEESG_S1T_JEEENS4_5SM1004TMEM4LOAD26SM100_TMEM_LOAD_32dp32b64xES14_S1K_NS4_39AutoVectorizingCopyWithAssumedAlignmentILi128EEENS4_14SM90_TMA_STOREES1K_S25_S25_EEEvvEEEEvNT_6ParamsE) ;  /* 0xffffff6c02287950 */ /* 0x000fea0003c3ffff */
        .weak           $__internal_1_$__cuda_sm10x_tcgen05_guardrail_trap_phase_invalid_during_alloc
        .type           $__internal_1_$__cuda_sm10x_tcgen05_guardrail_trap_phase_invalid_during_alloc,@function
        .size           $__internal_1_$__cuda_sm10x_tcgen05_guardrail_trap_phase_invalid_during_alloc,($__internal_2_$__cuda_sm10x_tcgen05_guardrail_trap_unallocated_columns_being_dealloced - $__internal_1_$__cuda_sm10x_tcgen05_guardrail_trap_phase_invalid_during_alloc)
$__internal_1_$__cuda_sm10x_tcgen05_guardrail_trap_phase_invalid_during_alloc:
[----:B------:R-:W-:Y:S05]  /*9360*/  BPT.TRAP 0x1 ;  /* 0x000000040000795c */ /* 0x000fea0000300000 */
[----:B------:R-:W-:-:S04]  /*9370*/  MOV R3, 0x0 ;  /* 0x0000000000037802 */ /* 0x000fc80000000f00 */
[----:B------:R-:W-:Y:S05]  /*9380*/  RET.REL.NODEC R2 `(_ZN7cutlass13device_kernelINS_4gemm6kernel13GemmUniversalIN4cute5tupleIJiiiiEEENS1_10collective13CollectiveMmaINS1_35MainloopSm100TmaUmmaWarpSpecializedILi12ELi2ELi4ENS5_IJNS4_1CILi1EEESB_SB_EEEEENS5_IJNSA_ILi128EEESE_NSA_ILi64EEEEEENS_12float_e5m2_tENS5_IJSB_llEEESH_NS5_IJlSB_lEEENS4_8TiledMMAINS4_8MMA_AtomIJNS4_10MMA_TraitsINS4_19SM100_MMA_F8F6F4_SSEJSH_SH_fSE_SE_NS4_17integral_constantINS4_4UMMA5MajorELSQ_1EEENSO_ISQ_LSQ_0EEENSO_INSP_7ScaleInELST_0EEESU_EEEEEENS4_6LayoutISC_NS5_IJNSA_ILi0EEESY_SY_EEEEENS5_IJNS4_10UnderscoreES11_S11_EEEEENS4_13SM90_TMA_LOADENS4_14ComposedLayoutINS4_7SwizzleILi3ELi4ELi3EEENS4_18smem_ptr_flag_bitsILi8EEENSX_INS5_IJSE_NSA_ILi8EEEEEENS5_IJSB_SE_EEEEEEEvNS4_8identityES14_NS15_INS16_ILi2ELi4ELi3EEES19_NSX_INS5_IJS1A_SF_EEENS5_IJSF_SB_EEEEEEEvS1F_EENS_8epilogue10collective18CollectiveEpilogueINS1M_23Sm100TmaWarpSpecializedILi2ELi2ELi64ELb0ELb0EEEJSG_NS5_IJNSX_ISE_SB_EENSX_ISF_SB_EEEEESH_SJ_SH_SJ_NS1M_6fusion15FusionCallbacksIS1Q_NS1U_17LinearCombinationISH_fSH_fLNS_15FloatRoundStyleE2EEESG_S1T_JEEENS4_5SM1004TMEM4LOAD26SM100_TMEM_LOAD_32dp32b64xES14_S1K_NS4_39AutoVectorizingCopyWithAssumedAlignmentILi128EEENS4_14SM90_TMA_STOREES1K_S25_S25_EEEvvEEEEvNT_6ParamsE) ;  /* 0xffffff6c021c7950 */ /* 0x000fea0003c3ffff */
        .weak           $__internal_2_$__cuda_sm10x_tcgen05_guardrail_trap_unallocated_columns_being_dealloced
        .type           $__internal_2_$__cuda_sm10x_tcgen05_guardrail_trap_unallocated_columns_being_dealloced,@function
        .size           $__internal_2_$__cuda_sm10x_tcgen05_guardrail_trap_unallocated_columns_being_dealloced,(.L_x_168 - $__internal_2_$__cuda_sm10x_tcgen05_guardrail_trap_unallocated_columns_being_dealloced)
$__internal_2_$__cuda_sm10x_tcgen05_guardrail_trap_unallocated_columns_being_dealloced:
[----:B------:R-:W-:Y:S05]  /*9390*/  BPT.TRAP 0x1 ;  /* 0x000000040000795c */ /* 0x000fea0000300000 */
[----:B------:R-:W-:-:S04]  /*93a0*/  HFMA2 R3, -RZ, RZ, 0, 0 ;  /* 0x00000000ff037431 */ /* 0x000fc800000001ff */
[----:B------:R-:W-:Y:S05]  /*93b0*/  RET.REL.NODEC R2 `(_ZN7cutlass13device_kernelINS_4gemm6kernel13GemmUniversalIN4cute5tupleIJiiiiEEENS1_10collective13CollectiveMmaINS1_35MainloopSm100TmaUmmaWarpSpecializedILi12ELi2ELi4ENS5_IJNS4_1CILi1EEESB_SB_EEEEENS5_IJNSA_ILi128EEESE_NSA_ILi64EEEEEENS_12float_e5m2_tENS5_IJSB_llEEESH_NS5_IJlSB_lEEENS4_8TiledMMAINS4_8MMA_AtomIJNS4_10MMA_TraitsINS4_19SM100_MMA_F8F6F4_SSEJSH_SH_fSE_SE_NS4_17integral_constantINS4_4UMMA5MajorELSQ_1EEENSO_ISQ_LSQ_0EEENSO_INSP_7ScaleInELST_0EEESU_EEEEEENS4_6LayoutISC_NS5_IJNSA_ILi0EEESY_SY_EEEEENS5_IJNS4_10UnderscoreES11_S11_EEEEENS4_13SM90_TMA_LOADENS4_14ComposedLayoutINS4_7SwizzleILi3ELi4ELi3EEENS4_18smem_ptr_flag_bitsILi8EEENSX_INS5_IJSE_NSA_ILi8EEEEEENS5_IJSB_SE_EEEEEEEvNS4_8identityES14_NS15_INS16_ILi2ELi4ELi3EEES19_NSX_INS5_IJS1A_SF_EEENS5_IJSF_SB_EEEEEEEvS1F_EENS_8epilogue10collective18CollectiveEpilogueINS1M_23Sm100TmaWarpSpecializedILi2ELi2ELi64ELb0ELb0EEEJSG_NS5_IJNSX_ISE_SB_EENSX_ISF_SB_EEEEESH_SJ_SH_SJ_NS1M_6fusion15FusionCallbacksIS1Q_NS1U_17LinearCombinationISH_fSH_fLNS_15FloatRoundStyleE2EEESG_S1T_JEEENS4_5SM1004TMEM4LOAD26SM100_TMEM_LOAD_32dp32b64xES14_S1K_NS4_39AutoVectorizingCopyWithAssumedAlignmentILi128EEENS4_14SM90_TMA_STOREES1K_S25_S25_EEEvvEEEEvNT_6ParamsE) ;  /* 0xffffff6c02107950 */ /* 0x000fea0003c3ffff */
.L_x_167:
[----:B------:R-:W-:-:S00]  /*93c0*/  BRA `(.L_x_167) ;  /* 0xfffffffc00fc7947 */ /* 0x000fc0000383ffff */
[----:B------:R-:W-:-:S00]  /*93d0*/  NOP ;  /* 0x0000000000007918 */ /* 0x000fc00000000000 */
        /* <DEDUP_REMOVED lines=10> */
.L_x_168:


//--------------------- .nv.global.init           --------------------------
	.section	.nv.global.init,"aw",@progbits
.nv.global.init:
	.type		$str$27,@object
	.size		$str$27,($str$28 - $str$27)
$str$27:
        /*0000*/ 	.byte	0x28, 0x61, 0x64, 0x64, 0x72, 0x65, 0x73, 0x73, 0x20, 0x26, 0x20, 0x6d, 0x61, 0x73, 0x6b, 0x29
        /*0010*/ 	.byte	0x20, 0x3d, 0x3d, 0x20, 0x30, 0x00
	.type		$str$28,@object
	.size		$str$28,($str$26 - $str$28)
$str$28:
        /*0016*/ 	.byte	0x2f, 0x74, 0x6d, 0x70, 0x2f, 0x63, 0x75, 0x74, 0x6c, 0x61, 0x73, 0x73, 0x5f, 0x73, 0x77, 0x65
        /*0026*/ 	.byte	0x65, 0x70, 0x5f, 0x73, 0x72, 0x63, 0x2f, 0x69, 0x6e, 0x63, 0x6c, 0x75, 0x64, 0x65, 0x2f, 0x63
        /*0036*/ 	.byte	0x75, 0x74, 0x65, 0x2f, 0x70, 0x6f, 0x69, 0x6e, 0x74, 0x65, 0x72, 0x5f, 0x66, 0x6c, 0x61, 0x67
        /*0046*/ 	.byte	0x67, 0x65, 0x64, 0x2e, 0x68, 0x70, 0x70, 0x00
	.type		$str$26,@object
	.size		$str$26,($str$25 - $str$26)
$str$26:
        /*004e*/ 	.byte	0x2f, 0x74, 0x6d, 0x70, 0x2f, 0x63, 0x75, 0x74, 0x6c, 0x61, 0x73, 0x73, 0x5f, 0x73, 0x77, 0x65
        /*005e*/ 	.byte	0x65, 0x70, 0x5f, 0x73, 0x72, 0x63, 0x2f, 0x69, 0x6e, 0x63, 0x6c, 0x75, 0x64, 0x65, 0x2f, 0x63
        /*006e*/ 	.byte	0x75, 0x74, 0x65, 0x2f, 0x61, 0x74, 0x6f, 0x6d, 0x2f, 0x63, 0x6f, 0x70, 0x79, 0x5f, 0x74, 0x72
        /*007e*/ 	.byte	0x61, 0x69, 0x74, 0x73, 0x5f, 0x73, 0x6d, 0x31, 0x30, 0x30, 0x2e, 0x68, 0x70, 0x70, 0x00
	.type		$str$25,@object
	.size		$str$25,(__unnamed_1 - $str$25)
$str$25:
        /*008d*/ 	.byte	0x28, 0x28, 0x75, 0x69, 0x6e, 0x74, 0x33, 0x32, 0x5f, 0x74, 0x28, 0x74, 0x68, 0x72, 0x65, 0x61
        /*009d*/ 	.byte	0x64, 0x49, 0x64, 0x78, 0x2e, 0x78, 0x29, 0x20, 0x2f, 0x20, 0x33, 0x32, 0x29, 0x20, 0x25, 0x20
        /*00ad*/ 	.byte	0x34, 0x29, 0x20, 0x3d, 0x3d, 0x20, 0x28, 0x28, 0x28, 0x74, 0x6d, 0x65, 0x6d, 0x5f, 0x61, 0x64
        /*00bd*/ 	.byte	0x64, 0x72, 0x20, 0x3e, 0x3e, 0x20, 0x31, 0x36, 0x29, 0x20, 0x2f, 0x20, 0x33, 0x32, 0x29, 0x20
        /*00cd*/ 	.byte	0x25, 0x20, 0x34, 0x29, 0x00
	.type		__unnamed_1,@object
	.size		__unnamed_1,(__unnamed_2 - __unnamed_1)
__unnamed_1:
        /*00d2*/ 	.byte	0x61, 0x75, 0x74, 0x6f, 0x20, 0x63, 0x75, 0x74, 0x65, 0x3a, 0x3a, 0x61, 0x73, 0x5f, 0x70, 0x6f
        /* <DEDUP_REMOVED lines=24> */
        /*0262*/ 	.byte	0x43, 0x3c, 0x38, 0x31, 0x39, 0x32, 0x3e, 0x3e, 0x3e, 0x3e, 0x5d, 0x00
	.type		__unnamed_2,@object
	.size		__unnamed_2,(.L_2 - __unnamed_2)
__unnamed_2:
        /* <DEDUP_REMOVED lines=42> */
        /*050e*/ 	.byte	0x3e, 0x3e, 0x3e, 0x3e, 0x5d, 0x00
.L_2:


//--------------------- .nv.shared._ZN7cutlass13device_kernelINS_4gemm6kernel13GemmUniversalIN4cute5tupleIJiiiiEEENS1_10collective13CollectiveMmaINS1_35MainloopSm100TmaUmmaWarpSpecializedILi12ELi2ELi4ENS5_IJNS4_1CILi1EEESB_SB_EEEEENS5_IJNSA_ILi128EEESE_NSA_ILi64EEEEEENS_12float_e5m2_tENS5_IJSB_llEEESH_NS5_IJlSB_lEEENS4_8TiledMMAINS4_8MMA_AtomIJNS4_10MMA_TraitsINS4_19SM100_MMA_F8F6F4_SSEJSH_SH_fSE_SE_NS4_17integral_constantINS4_4UMMA5MajorELSQ_1EEENSO_ISQ_LSQ_0EEENSO_INSP_7ScaleInELST_0EEESU_EEEEEENS4_6LayoutISC_NS5_IJNSA_ILi0EEESY_SY_EEEEENS5_IJNS4_10UnderscoreES11_S11_EEEEENS4_13SM90_TMA_LOADENS4_14ComposedLayoutINS4_7SwizzleILi3ELi4ELi3EEENS4_18smem_ptr_flag_bitsILi8EEENSX_INS5_IJSE_NSA_ILi8EEEEEENS5_IJSB_SE_EEEEEEEvNS4_8identityES14_NS15_INS16_ILi2ELi4ELi3EEES19_NSX_INS5_IJS1A_SF_EEENS5_IJSF_SB_EEEEEEEvS1F_EENS_8epilogue10collective18CollectiveEpilogueINS1M_23Sm100TmaWarpSpecializedILi2ELi2ELi64ELb0ELb0EEEJSG_NS5_IJNSX_ISE_SB_EENSX_ISF_SB_EEEEESH_SJ_SH_SJ_NS1M_6fusion15FusionCallbacksIS1Q_NS1U_17LinearCombinationISH_fSH_fLNS_15FloatRoundStyleE2EEESG_S1T_JEEENS4_5SM1004TMEM4LOAD26SM100_TMEM_LOAD_32dp32b64xES14_S1K_NS4_39AutoVectorizingCopyWithAssumedAlignmentILi128EEENS4_14SM90_TMA_STOREES1K_S25_S25_EEEvvEEEEvNT_6ParamsE --------------------------
	.section	.nv.shared._ZN7cutlass13device_kernelINS_4gemm6kernel13GemmUniversalIN4cute5tupleIJiiiiEEENS1_10collective13CollectiveMmaINS1_35MainloopSm100TmaUmmaWarpSpecializedILi12ELi2ELi4ENS5_IJNS4_1CILi1EEESB_SB_EEEEENS5_IJNSA_ILi128EEESE_NSA_ILi64EEEEEENS_12float_e5m2_tENS5_IJSB_llEEESH_NS5_IJlSB_lEEENS4_8TiledMMAINS4_8MMA_AtomIJNS4_10MMA_TraitsINS4_19SM100_MMA_F8F6F4_SSEJSH_SH_fSE_SE_NS4_17integral_constantINS4_4UMMA5MajorELSQ_1EEENSO_ISQ_LSQ_0EEENSO_INSP_7ScaleInELST_0EEESU_EEEEEENS4_6LayoutISC_NS5_IJNSA_ILi0EEESY_SY_EEEEENS5_IJNS4_10UnderscoreES11_S11_EEEEENS4_13SM90_TMA_LOADENS4_14ComposedLayoutINS4_7SwizzleILi3ELi4ELi3EEENS4_18smem_ptr_flag_bitsILi8EEENSX_INS5_IJSE_NSA_ILi8EEEEEENS5_IJSB_SE_EEEEEEEvNS4_8identityES14_NS15_INS16_ILi2ELi4ELi3EEES19_NSX_INS5_IJS1A_SF_EEENS5_IJSF_SB_EEEEEEEvS1F_EENS_8epilogue10collective18CollectiveEpilogueINS1M_23Sm100TmaWarpSpecializedILi2ELi2ELi64ELb0ELb0EEEJSG_NS5_IJNSX_ISE_SB_EENSX_ISF_SB_EEEEESH_SJ_SH_SJ_NS1M_6fusion15FusionCallbacksIS1Q_NS1U_17LinearCombinationISH_fSH_fLNS_15FloatRoundStyleE2EEESG_S1T_JEEENS4_5SM1004TMEM4LOAD26SM100_TMEM_LOAD_32dp32b64xES14_S1K_NS4_39AutoVectorizingCopyWithAssumedAlignmentILi128EEENS4_14SM90_TMA_STOREES1K_S25_S25_EEEvvEEEEvNT_6ParamsE,"aw",@nobits
	.sectionflags	@""
	.align	16
	.zero		1024


//--------------------- .nv.shared.reserved.0     --------------------------
	.section	.nv.shared.reserved.0,"aw",@nobits
	.weak		__nv_reservedSMEM_offset_0_alias
	.size		__nv_reservedSMEM_offset_0_alias, 0, 64
	.other		__nv_reservedSMEM_offset_0_alias,@"STO_CUDA_RESERVED_SHARED STV_DEFAULT"
__nv_reservedSMEM_offset_0_alias:
	.zero		0
.nv.shared.reserved.0:
	.zero		64
	.weak		__nv_reservedSMEM_tcgen05_partition
	.type		__nv_reservedSMEM_tcgen05_partition,@object
	.size		__nv_reservedSMEM_tcgen05_partition,(.L_0 - __nv_reservedSMEM_tcgen05_partition)
__nv_reservedSMEM_tcgen05_partition:
	.zero		32
.L_0:


//--------------------- .nv.global                --------------------------
	.section	.nv.global,"aw",@nobits
.nv.global:
	.type		_ZN40_INTERNAL_aff85155_4_k_cu_fbfbad8b_333744cute1_E,@object
	.size		_ZN40_INTERNAL_aff85155_4_k_cu_fbfbad8b_333744cute1_E,(_ZN40_INTERNAL_aff85155_4_k_cu_fbfbad8b_333744cuda3std3__45__cpo6cbeginE - _ZN40_INTERNAL_aff85155_4_k_cu_fbfbad8b_333744cute1_E)
_ZN40_INTERNAL_aff85155_4_k_cu_fbfbad8b_333744cute1_E:
	.zero		1
	.type		_ZN40_INTERNAL_aff85155_4_k_cu_fbfbad8b_333744cuda3std3__45__cpo6cbeginE,@object
	.size		_ZN40_INTERNAL_aff85155_4_k_cu_fbfbad8b_333744cuda3std3__45__cpo6cbeginE,(_ZN40_INTERNAL_aff85155_4_k_cu_fbfbad8b_333744cuda3std3__48in_placeE - _ZN40_INTERNAL_aff85155_4_k_cu_fbfbad8b_333744cuda3std3__45__cpo6cbeginE)
_ZN40_INTERNAL_aff85155_4_k_cu_fbfbad8b_333744cuda3std3__45__cpo6cbeginE:
	.zero		1
	.type		_ZN40_INTERNAL_aff85155_4_k_cu_fbfbad8b_333744cuda3std3__48in_placeE,@object
	.size		_ZN40_INTERNAL_aff85155_4_k_cu_fbfbad8b_333744cuda3std3__48in_placeE,(_ZN40_INTERNAL_aff85155_4_k_cu_fbfbad8b_333744cuda3std6ranges3__45__cpo9iter_moveE - _ZN40_INTERNAL_aff85155_4_k_cu_fbfbad8b_333744cuda3std3__48in_placeE)
_ZN40_INTERNAL_aff85155_4_k_cu_fbfbad8b_333744cuda3std3__48in_placeE:
	.zero		1
	.type		_ZN40_INTERNAL_aff85155_4_k_cu_fbfbad8b_333744cuda3std6ranges3__45__cpo9iter_moveE,@object
	.size		_ZN40_INTERNAL_aff85155_4_k_cu_fbfbad8b_333744cuda3std6ranges3__45__cpo9iter_moveE,(_ZN40_INTERNAL_aff85155_4_k_cu_fbfbad8b_333744cuda3std3__45__cpo5beginE - _ZN40_INTERNAL_aff85155_4_k_cu_fbfbad8b_333744cuda3std6ranges3__45__cpo9iter_moveE)
_ZN40_INTERNAL_aff85155_4_k_cu_fbfbad8b_333744cuda3std6ranges3__45__cpo9iter_moveE:
	.zero		1
	.type		_ZN40_INTERNAL_aff85155_4_k_cu_fbfbad8b_333744cuda3std3__45__cpo5beginE,@object
	.size		_ZN40_INTERNAL_aff85155_4_k_cu_fbfbad8b_333744cuda3std3__45__cpo5beginE,(_ZN40_INTERNAL_aff85155_4_k_cu_fbfbad8b_333744cuda3std3__442_GLOBAL__N__aff85155_4_k_cu_fbfbad8b_333746ignoreE - _ZN40_INTERNAL_aff85155_4_k_cu_fbfbad8b_333744cuda3std3__45__cpo5beginE)
_ZN40_INTERNAL_aff85155_4_k_cu_fbfbad8b_333744cuda3std3__45__cpo5beginE:
	.zero		1
	.type		_ZN40_INTERNAL_aff85155_4_k_cu_fbfbad8b_333744cuda3std3__442_GLOBAL__N__aff85155_4_k_cu_fbfbad8b_333746ignoreE,@object
	.size		_ZN40_INTERNAL_aff85155_4_k_cu_fbfbad8b_333744cuda3std3__442_GLOBAL__N__aff85155_4_k_cu_fbfbad8b_333746ignoreE,(_ZN40_INTERNAL_aff85155_4_k_cu_fbfbad8b_333744cute7productE - _ZN40_INTERNAL_aff85155_4_k_cu_fbfbad8b_333744cuda3std3__442_GLOBAL__N__aff85155_4_k_cu_fbfbad8b_333746ignoreE)
_ZN40_INTERNAL_aff85155_4_k_cu_fbfbad8b_333744cuda3std3__442_GLOBAL__N__aff85155_4_k_cu_fbfbad8b_333746ignoreE:
	.zero		1
	.type		_ZN40_INTERNAL_aff85155_4_k_cu_fbfbad8b_333744cute7productE,@object
	.size		_ZN40_INTERNAL_aff85155_4_k_cu_fbfbad8b_333744cute7productE,(_ZN40_INTERNAL_aff85155_4_k_cu_fbfbad8b_333744cuda3std3__45__cpo3endE - _ZN40_INTERNAL_aff85155_4_k_cu_fbfbad8b_333744cute7productE)
_ZN40_INTERNAL_aff85155_4_k_cu_fbfbad8b_333744cute7productE:
	.zero		1
	.type		_ZN40_INTERNAL_aff85155_4_k_cu_fbfbad8b_333744cuda3std3__45__cpo3endE,@object
	.size		_ZN40_INTERNAL_aff85155_4_k_cu_fbfbad8b_333744cuda3std3__45__cpo3endE,(_ZN40_INTERNAL_aff85155_4_k_cu_fbfbad8b_333744cuda3std3__419piecewise_constructE - _ZN40_INTERNAL_aff85155_4_k_cu_fbfbad8b_333744cuda3std3__45__cpo3endE)
_ZN40_INTERNAL_aff85155_4_k_cu_fbfbad8b_333744cuda3std3__45__cpo3endE:
	.zero		1
	.type		_ZN40_INTERNAL_aff85155_4_k_cu_fbfbad8b_333744cuda3std3__419piecewise_constructE,@object
	.size		_ZN40_INTERNAL_aff85155_4_k_cu_fbfbad8b_333744cuda3std3__419piecewise_constructE,(_ZN40_INTERNAL_aff85155_4_k_cu_fbfbad8b_333744cuda3std3__45__cpo4cendE - _ZN40_INTERNAL_aff85155_4_k_cu_fbfbad8b_333744cuda3std3__419piecewise_constructE)
_ZN40_INTERNAL_aff85155_4_k_cu_fbfbad8b_333744cuda3std3__419piecewise_constructE:
	.zero		1
	.type		_ZN40_INTERNAL_aff85155_4_k_cu_fbfbad8b_333744cuda3std3__45__cpo4cendE,@object
	.size		_ZN40_INTERNAL_aff85155_4_k_cu_fbfbad8b_333744cuda3std3__45__cpo4cendE,(_ZN40_INTERNAL_aff85155_4_k_cu_fbfbad8b_333744cuda3std6ranges3__45__cpo4swapE - _ZN40_INTERNAL_aff85155_4_k_cu_fbfbad8b_333744cuda3std3__45__cpo4cendE)
_ZN40_INTERNAL_aff85155_4_k_cu_fbfbad8b_333744cuda3std3__45__cpo4cendE:
	.zero		1
	.type		_ZN40_INTERNAL_aff85155_4_k_cu_fbfbad8b_333744cuda3std6ranges3__45__cpo4swapE,@object
	.size		_ZN40_INTERNAL_aff85155_4_k_cu_fbfbad8b_333744cuda3std6ranges3__45__cpo4swapE,(.L_10 - _ZN40_INTERNAL_aff85155_4_k_cu_fbfbad8b_333744cuda3std6ranges3__45__cpo4swapE)
_ZN40_INTERNAL_aff85155_4_k_cu_fbfbad8b_333744cuda3std6ranges3__45__cpo4swapE:
	.zero		1
.L_10:


//--------------------- .nv.constant0._ZN7cutlass13device_kernelINS_4gemm6kernel13GemmUniversalIN4cute5tupleIJiiiiEEENS1_10collective13CollectiveMmaINS1_35MainloopSm100TmaUmmaWarpSpecializedILi12ELi2ELi4ENS5_IJNS4_1CILi1EEESB_SB_EEEEENS5_IJNSA_ILi128EEESE_NSA_ILi64EEEEEENS_12float_e5m2_tENS5_IJSB_llEEESH_NS5_IJlSB_lEEENS4_8TiledMMAINS4_8MMA_AtomIJNS4_10MMA_TraitsINS4_19SM100_MMA_F8F6F4_SSEJSH_SH_fSE_SE_NS4_17integral_constantINS4_4UMMA5MajorELSQ_1EEENSO_ISQ_LSQ_0EEENSO_INSP_7ScaleInELST_0EEESU_EEEEEENS4_6LayoutISC_NS5_IJNSA_ILi0EEESY_SY_EEEEENS5_IJNS4_10UnderscoreES11_S11_EEEEENS4_13SM90_TMA_LOADENS4_14ComposedLayoutINS4_7SwizzleILi3ELi4ELi3EEENS4_18smem_ptr_flag_bitsILi8EEENSX_INS5_IJSE_NSA_ILi8EEEEEENS5_IJSB_SE_EEEEEEEvNS4_8identityES14_NS15_INS16_ILi2ELi4ELi3EEES19_NSX_INS5_IJS1A_SF_EEENS5_IJSF_SB_EEEEEEEvS1F_EENS_8epilogue10collective18CollectiveEpilogueINS1M_23Sm100TmaWarpSpecializedILi2ELi2ELi64ELb0ELb0EEEJSG_NS5_IJNSX_ISE_SB_EENSX_ISF_SB_EEEEESH_SJ_SH_SJ_NS1M_6fusion15FusionCallbacksIS1Q_NS1U_17LinearCombinationISH_fSH_fLNS_15FloatRoundStyleE2EEESG_S1T_JEEENS4_5SM1004TMEM4LOAD26SM100_TMEM_LOAD_32dp32b64xES14_S1K_NS4_39AutoVectorizingCopyWithAssumedAlignmentILi128EEENS4_14SM90_TMA_STOREES1K_S25_S25_EEEvvEEEEvNT_6ParamsE --------------------------
	.section	.nv.constant0._ZN7cutlass13device_kernelINS_4gemm6kernel13GemmUniversalIN4cute5tupleIJiiiiEEENS1_10collective13CollectiveMmaINS1_35MainloopSm100TmaUmmaWarpSpecializedILi12ELi2ELi4ENS5_IJNS4_1CILi1EEESB_SB_EEEEENS5_IJNSA_ILi128EEESE_NSA_ILi64EEEEEENS_12float_e5m2_tENS5_IJSB_llEEESH_NS5_IJlSB_lEEENS4_8TiledMMAINS4_8MMA_AtomIJNS4_10MMA_TraitsINS4_19SM100_MMA_F8F6F4_SSEJSH_SH_fSE_SE_NS4_17integral_constantINS4_4UMMA5MajorELSQ_1EEENSO_ISQ_LSQ_0EEENSO_INSP_7ScaleInELST_0EEESU_EEEEEENS4_6LayoutISC_NS5_IJNSA_ILi0EEESY_SY_EEEEENS5_IJNS4_10UnderscoreES11_S11_EEEEENS4_13SM90_TMA_LOADENS4_14ComposedLayoutINS4_7SwizzleILi3ELi4ELi3EEENS4_18smem_ptr_flag_bitsILi8EEENSX_INS5_IJSE_NSA_ILi8EEEEEENS5_IJSB_SE_EEEEEEEvNS4_8identityES14_NS15_INS16_ILi2ELi4ELi3EEES19_NSX_INS5_IJS1A_SF_EEENS5_IJSF_SB_EEEEEEEvS1F_EENS_8epilogue10collective18CollectiveEpilogueINS1M_23Sm100TmaWarpSpecializedILi2ELi2ELi64ELb0ELb0EEEJSG_NS5_IJNSX_ISE_SB_EENSX_ISF_SB_EEEEESH_SJ_SH_SJ_NS1M_6fusion15FusionCallbacksIS1Q_NS1U_17LinearCombinationISH_fSH_fLNS_15FloatRoundStyleE2EEESG_S1T_JEEENS4_5SM1004TMEM4LOAD26SM100_TMEM_LOAD_32dp32b64xES14_S1K_NS4_39AutoVectorizingCopyWithAssumedAlignmentILi128EEENS4_14SM90_TMA_STOREES1K_S25_S25_EEEvvEEEEvNT_6ParamsE,"a",@progbits
	.sectionflags	@""
	.align	4
.nv.constant0._ZN7cutlass13device_kernelINS_4gemm6kernel13GemmUniversalIN4cute5tupleIJiiiiEEENS1_10collective13CollectiveMmaINS1_35MainloopSm100TmaUmmaWarpSpecializedILi12ELi2ELi4ENS5_IJNS4_1CILi1EEESB_SB_EEEEENS5_IJNSA_ILi128EEESE_NSA_ILi64EEEEEENS_12float_e5m2_tENS5_IJSB_llEEESH_NS5_IJlSB_lEEENS4_8TiledMMAINS4_8MMA_AtomIJNS4_10MMA_TraitsINS4_19SM100_MMA_F8F6F4_SSEJSH_SH_fSE_SE_NS4_17integral_constantINS4_4UMMA5MajorELSQ_1EEENSO_ISQ_LSQ_0EEENSO_INSP_7ScaleInELST_0EEESU_EEEEEENS4_6LayoutISC_NS5_IJNSA_ILi0EEESY_SY_EEEEENS5_IJNS4_10UnderscoreES11_S11_EEEEENS4_13SM90_TMA_LOADENS4_14ComposedLayoutINS4_7SwizzleILi3ELi4ELi3EEENS4_18smem_ptr_flag_bitsILi8EEENSX_INS5_IJSE_NSA_ILi8EEEEEENS5_IJSB_SE_EEEEEEEvNS4_8identityES14_NS15_INS16_ILi2ELi4ELi3EEES19_NSX_INS5_IJS1A_SF_EEENS5_IJSF_SB_EEEEEEEvS1F_EENS_8epilogue10collective18CollectiveEpilogueINS1M_23Sm100TmaWarpSpecializedILi2ELi2ELi64ELb0ELb0EEEJSG_NS5_IJNSX_ISE_SB_EENSX_ISF_SB_EEEEESH_SJ_SH_SJ_NS1M_6fusion15FusionCallbacksIS1Q_NS1U_17LinearCombinationISH_fSH_fLNS_15FloatRoundStyleE2EEESG_S1T_JEEENS4_5SM1004TMEM4LOAD26SM100_TMEM_LOAD_32dp32b64xES14_S1K_NS4_39AutoVectorizingCopyWithAssumedAlignmentILi128EEENS4_14SM90_TMA_STOREES1K_S25_S25_EEEvvEEEEvNT_6ParamsE:
	.zero		2944


//--------------------- SYMBOLS --------------------------

	.type		.nv.reservedSmem.offset0,@object
	.size		.nv.reservedSmem.offset0,0x4
	.type		.nv.reservedSmem.cap,@object
	.size		.nv.reservedSmem.cap,0x4
	.type		__assertfail,@function
